	.headerflags	@"EF_CUDA_TEXMODE_UNIFIED EF_CUDA_64BIT_ADDRESS EF_CUDA_SM86 EF_CUDA_VIRTUAL_SM(EF_CUDA_SM86)"
	.elftype	@"ET_EXEC"


//--------------------- .nv.info                  --------------------------
	.section	.nv.info,"",@"SHT_CUDA_INFO"
	.align	4


	//----- nvinfo : EIATTR_REGCOUNT
	.align		4
        /*0000*/ 	.byte	0x04, 0x2f
        /*0002*/ 	.short	(.L_2 - .L_1)
	.align		4
.L_1:
        /*0004*/ 	.word	index@(triton_red_fused__to_copy_add_amax_amin_clamp_mul_native_layer_norm_reciprocal_1)
        /*0008*/ 	.word	0x00000022


	//----- nvinfo : EIATTR_MIN_STACK_SIZE
	.align		4
.L_2:
        /*000c*/ 	.byte	0x04, 0x12
        /*000e*/ 	.short	(.L_4 - .L_3)
	.align		4
.L_3:
        /*0010*/ 	.word	index@(triton_red_fused__to_copy_add_amax_amin_clamp_mul_native_layer_norm_reciprocal_1)
        /*0014*/ 	.word	0x00000000


	//----- nvinfo : EIATTR_FRAME_SIZE
	.align		4
.L_4:
        /*0018*/ 	.byte	0x04, 0x11
        /*001a*/ 	.short	(.L_6 - .L_5)
	.align		4
.L_5:
        /*001c*/ 	.word	index@(triton_red_fused__to_copy_add_amax_amin_clamp_mul_native_layer_norm_reciprocal_1)
        /*0020*/ 	.word	0x00000000


	//----- nvinfo : EIATTR_MIN_STACK_SIZE
	.align		4
.L_6:
        /*0024*/ 	.byte	0x04, 0x12
        /*0026*/ 	.short	(.L_8 - .L_7)
	.align		4
.L_7:
        /*0028*/ 	.word	index@(triton_red_fused__to_copy_add_amax_amin_clamp_mul_native_layer_norm_reciprocal_1)
        /*002c*/ 	.word	0x00000000
.L_8:


//--------------------- .nv.info.triton_red_fused__to_copy_add_amax_amin_clamp_mul_native_layer_norm_reciprocal_1 --------------------------
	.section	.nv.info.triton_red_fused__to_copy_add_amax_amin_clamp_mul_native_layer_norm_reciprocal_1,"",@"SHT_CUDA_INFO"
	.sectionflags	@""
	.align	4


	//----- nvinfo : EIATTR_CUDA_API_VERSION
	.align		4
        /*0000*/ 	.byte	0x04, 0x37
        /*0002*/ 	.short	(.L_10 - .L_9)
.L_9:
        /*0004*/ 	.word	0x0000007c


	//----- nvinfo : EIATTR_SW2861232_WAR
	.align		4
.L_10:
        /*0008*/ 	.byte	0x01, 0x35
	.zero		2


	//----- nvinfo : EIATTR_PARAM_CBANK
	.align		4
        /*000c*/ 	.byte	0x04, 0x0a
        /*000e*/ 	.short	(.L_12 - .L_11)
	.align		4
.L_11:
        /*0010*/ 	.word	index@(.nv.constant0.triton_red_fused__to_copy_add_amax_amin_clamp_mul_native_layer_norm_reciprocal_1)
        /*0014*/ 	.short	0x0160
        /*0016*/ 	.short	0x0090


	//----- nvinfo : EIATTR_CBANK_PARAM_SIZE
	.align		4
.L_12:
        /*0018*/ 	.byte	0x03, 0x19
        /*001a*/ 	.short	0x0090


	//----- nvinfo : EIATTR_KPARAM_INFO
	.align		4
        /*001c*/ 	.byte	0x04, 0x17
        /*001e*/ 	.short	(.L_14 - .L_13)
.L_13:
        /*0020*/ 	.word	0x00000000
        /*0024*/ 	.short	0x0012
        /*0026*/ 	.short	0x0088
        /*0028*/ 	.byte	0x00, 0xf4, 0x21, 0x00


	//----- nvinfo : EIATTR_KPARAM_INFO
	.align		4
.L_14:
        /*002c*/ 	.byte	0x04, 0x17
        /*002e*/ 	.short	(.L_16 - .L_15)
.L_15:
        /*0030*/ 	.word	0x00000000
        /*0034*/ 	.short	0x0011
        /*0036*/ 	.short	0x0084
        /*0038*/ 	.byte	0x00, 0xf0, 0x11, 0x00


	//----- nvinfo : EIATTR_KPARAM_INFO
	.align		4
.L_16:
        /*003c*/ 	.byte	0x04, 0x17
        /*003e*/ 	.short	(.L_18 - .L_17)
.L_17:
        /*0040*/ 	.word	0x00000000
        /*0044*/ 	.short	0x0010
        /*0046*/ 	.short	0x0080
        /*0048*/ 	.byte	0x00, 0xf0, 0x11, 0x00


	//----- nvinfo : EIATTR_KPARAM_INFO
	.align		4
.L_18:
        /*004c*/ 	.byte	0x04, 0x17
        /*004e*/ 	.short	(.L_20 - .L_19)
.L_19:
        /*0050*/ 	.word	0x00000000
        /*0054*/ 	.short	0x000f
        /*0056*/ 	.short	0x0078
        /*0058*/ 	.byte	0x00, 0xf4, 0x21, 0x00


	//----- nvinfo : EIATTR_KPARAM_INFO
	.align		4
.L_20:
        /*005c*/ 	.byte	0x04, 0x17
        /*005e*/ 	.short	(.L_22 - .L_21)
.L_21:
        /*0060*/ 	.word	0x00000000
        /*0064*/ 	.short	0x000e
        /*0066*/ 	.short	0x0070
        /*0068*/ 	.byte	0x00, 0xf4, 0x21, 0x00


	//----- nvinfo : EIATTR_KPARAM_INFO
	.align		4
.L_22:
        /*006c*/ 	.byte	0x04, 0x17
        /*006e*/ 	.short	(.L_24 - .L_23)
.L_23:
        /*0070*/ 	.word	0x00000000
        /*0074*/ 	.short	0x000d
        /*0076*/ 	.short	0x0068
        /*0078*/ 	.byte	0x00, 0xf4, 0x21, 0x00


	//----- nvinfo : EIATTR_KPARAM_INFO
	.align		4
.L_24:
        /*007c*/ 	.byte	0x04, 0x17
        /*007e*/ 	.short	(.L_26 - .L_25)
.L_25:
        /*0080*/ 	.word	0x00000000
        /*0084*/ 	.short	0x000c
        /*0086*/ 	.short	0x0060
        /*0088*/ 	.byte	0x00, 0xf4, 0x21, 0x00


	//----- nvinfo : EIATTR_KPARAM_INFO
	.align		4
.L_26:
        /*008c*/ 	.byte	0x04, 0x17
        /*008e*/ 	.short	(.L_28 - .L_27)
.L_27:
        /*0090*/ 	.word	0x00000000
        /*0094*/ 	.short	0x000b
        /*0096*/ 	.short	0x0058
        /*0098*/ 	.byte	0x00, 0xf4, 0x21, 0x00


	//----- nvinfo : EIATTR_KPARAM_INFO
	.align		4
.L_28:
        /*009c*/ 	.byte	0x04, 0x17
        /*009e*/ 	.short	(.L_30 - .L_29)
.L_29:
        /*00a0*/ 	.word	0x00000000
        /*00a4*/ 	.short	0x000a
        /*00a6*/ 	.short	0x0050
        /*00a8*/ 	.byte	0x00, 0xf4, 0x21, 0x00


	//----- nvinfo : EIATTR_KPARAM_INFO
	.align		4
.L_30:
        /*00ac*/ 	.byte	0x04, 0x17
        /*00ae*/ 	.short	(.L_32 - .L_31)
.L_31:
        /*00b0*/ 	.word	0x00000000
        /*00b4*/ 	.short	0x0009
        /*00b6*/ 	.short	0x0048
        /*00b8*/ 	.byte	0x00, 0xf4, 0x21, 0x00


	//----- nvinfo : EIATTR_KPARAM_INFO
	.align		4
.L_32:
        /*00bc*/ 	.byte	0x04, 0x17
        /*00be*/ 	.short	(.L_34 - .L_33)
.L_33:
        /*00c0*/ 	.word	0x00000000
        /*00c4*/ 	.short	0x0008
        /*00c6*/ 	.short	0x0040
        /*00c8*/ 	.byte	0x00, 0xf4, 0x21, 0x00


	//----- nvinfo : EIATTR_KPARAM_INFO
	.align		4
.L_34:
        /*00cc*/ 	.byte	0x04, 0x17
        /*00ce*/ 	.short	(.L_36 - .L_35)
.L_35:
        /*00d0*/ 	.word	0x00000000
        /*00d4*/ 	.short	0x0007
        /*00d6*/ 	.short	0x0038
        /*00d8*/ 	.byte	0x00, 0xf4, 0x21, 0x00


	//----- nvinfo : EIATTR_KPARAM_INFO
	.align		4
.L_36:
        /*00dc*/ 	.byte	0x04, 0x17
        /*00de*/ 	.short	(.L_38 - .L_37)
.L_37:
        /*00e0*/ 	.word	0x00000000
        /*00e4*/ 	.short	0x0006
        /*00e6*/ 	.short	0x0030
        /*00e8*/ 	.byte	0x00, 0xf4, 0x21, 0x00


	//----- nvinfo : EIATTR_KPARAM_INFO
	.align		4
.L_38:
        /*00ec*/ 	.byte	0x04, 0x17
        /*00ee*/ 	.short	(.L_40 - .L_39)
.L_39:
        /*00f0*/ 	.word	0x00000000
        /*00f4*/ 	.short	0x0005
        /*00f6*/ 	.short	0x0028
        /*00f8*/ 	.byte	0x00, 0xf4, 0x21, 0x00


	//----- nvinfo : EIATTR_KPARAM_INFO
	.align		4
.L_40:
        /*00fc*/ 	.byte	0x04, 0x17
        /*00fe*/ 	.short	(.L_42 - .L_41)
.L_41:
        /*0100*/ 	.word	0x00000000
        /*0104*/ 	.short	0x0004
        /*0106*/ 	.short	0x0020
        /*0108*/ 	.byte	0x00, 0xf4, 0x21, 0x00


	//----- nvinfo : EIATTR_KPARAM_INFO
	.align		4
.L_42:
        /*010c*/ 	.byte	0x04, 0x17
        /*010e*/ 	.short	(.L_44 - .L_43)
.L_43:
        /*0110*/ 	.word	0x00000000
        /*0114*/ 	.short	0x0003
        /*0116*/ 	.short	0x0018
        /*0118*/ 	.byte	0x00, 0xf4, 0x21, 0x00


	//----- nvinfo : EIATTR_KPARAM_INFO
	.align		4
.L_44:
        /*011c*/ 	.byte	0x04, 0x17
        /*011e*/ 	.short	(.L_46 - .L_45)
.L_45:
        /*0120*/ 	.word	0x00000000
        /*0124*/ 	.short	0x0002
        /*0126*/ 	.short	0x0010
        /*0128*/ 	.byte	0x00, 0xf4, 0x21, 0x00


	//----- nvinfo : EIATTR_KPARAM_INFO
	.align		4
.L_46:
        /*012c*/ 	.byte	0x04, 0x17
        /*012e*/ 	.short	(.L_48 - .L_47)
.L_47:
        /*0130*/ 	.word	0x00000000
        /*0134*/ 	.short	0x0001
        /*0136*/ 	.short	0x0008
        /*0138*/ 	.byte	0x00, 0xf4, 0x21, 0x00


	//----- nvinfo : EIATTR_KPARAM_INFO
	.align		4
.L_48:
        /*013c*/ 	.byte	0x04, 0x17
        /*013e*/ 	.short	(.L_50 - .L_49)
.L_49:
        /*0140*/ 	.word	0x00000000
        /*0144*/ 	.short	0x0000
        /*0146*/ 	.short	0x0000
        /*0148*/ 	.byte	0x00, 0xf4, 0x21, 0x00


	//----- nvinfo : EIATTR_MAXREG_COUNT
	.align		4
.L_50:
        /*014c*/ 	.byte	0x03, 0x1b
        /*014e*/ 	.short	0x0040


	//----- nvinfo : EIATTR_COOP_GROUP_MASK_REGIDS
	.align		4
        /*0150*/ 	.byte	0x04, 0x29
        /*0152*/ 	.short	(.L_52 - .L_51)


	//   ....[0]....
.L_51:
        /*0154*/ 	.word	0xffffffff


	//   ....[1]....
        /*0158*/ 	.word	0xffffffff


	//   ....[2]....
        /*015c*/ 	.word	0xffffffff


	//   ....[3]....
        /*0160*/ 	.word	0xffffffff


	//   ....[4]....
        /*0164*/ 	.word	0xffffffff


	//   ....[5]....
        /*0168*/ 	.word	0xffffffff


	//   ....[6]....
        /*016c*/ 	.word	0xffffffff


	//   ....[7]....
        /*0170*/ 	.word	0xffffffff


	//   ....[8]....
        /*0174*/ 	.word	0xffffffff


	//   ....[9]....
        /*0178*/ 	.word	0xffffffff


	//   ....[10]....
        /*017c*/ 	.word	0xffffffff


	//   ....[11]....
        /*0180*/ 	.word	0xffffffff


	//   ....[12]....
        /*0184*/ 	.word	0xffffffff


	//   ....[13]....
        /*0188*/ 	.word	0xffffffff


	//   ....[14]....
        /*018c*/ 	.word	0xffffffff


	//   ....[15]....
        /*0190*/ 	.word	0xffffffff


	//   ....[16]....
        /*0194*/ 	.word	0xffffffff


	//   ....[17]....
        /*0198*/ 	.word	0xffffffff


	//   ....[18]....
        /*019c*/ 	.word	0xffffffff


	//   ....[19]....
        /*01a0*/ 	.word	0xffffffff


	//   ....[20]....
        /*01a4*/ 	.word	0xffffffff


	//   ....[21]....
        /*01a8*/ 	.word	0xffffffff


	//   ....[22]....
        /*01ac*/ 	.word	0xffffffff


	//   ....[23]....
        /*01b0*/ 	.word	0xffffffff


	//   ....[24]....
        /*01b4*/ 	.word	0xffffffff


	//   ....[25]....
        /*01b8*/ 	.word	0xffffffff


	//   ....[26]....
        /*01bc*/ 	.word	0xffffffff


	//   ....[27]....
        /*01c0*/ 	.word	0xffffffff


	//   ....[28]....
        /*01c4*/ 	.word	0xffffffff


	//   ....[29]....
        /*01c8*/ 	.word	0xffffffff


	//   ....[30]....
        /*01cc*/ 	.word	0xffffffff


	//   ....[31]....
        /*01d0*/ 	.word	0xffffffff


	//   ....[32]....
        /*01d4*/ 	.word	0xffffffff


	//   ....[33]....
        /*01d8*/ 	.word	0xffffffff


	//   ....[34]....
        /*01dc*/ 	.word	0xffffffff


	//   ....[35]....
        /*01e0*/ 	.word	0xffffffff


	//   ....[36]....
        /*01e4*/ 	.word	0xffffffff


	//   ....[37]....
        /*01e8*/ 	.word	0xffffffff


	//   ....[38]....
        /*01ec*/ 	.word	0xffffffff


	//   ....[39]....
        /*01f0*/ 	.word	0xffffffff


	//   ....[40]....
        /*01f4*/ 	.word	0xffffffff


	//   ....[41]....
        /*01f8*/ 	.word	0xffffffff


	//   ....[42]....
        /*01fc*/ 	.word	0xffffffff


	//   ....[43]....
        /*0200*/ 	.word	0xffffffff


	//   ....[44]....
        /*0204*/ 	.word	0xffffffff


	//   ....[45]....
        /*0208*/ 	.word	0xffffffff


	//   ....[46]....
        /*020c*/ 	.word	0xffffffff


	//   ....[47]....
        /*0210*/ 	.word	0xffffffff


	//   ....[48]....
        /*0214*/ 	.word	0xffffffff


	//   ....[49]....
        /*0218*/ 	.word	0xffffffff


	//----- nvinfo : EIATTR_COOP_GROUP_INSTR_OFFSETS
	.align		4
.L_52:
        /*021c*/ 	.byte	0x04, 0x28
        /*021e*/ 	.short	(.L_54 - .L_53)


	//   ....[0]....
.L_53:
        /*0220*/ 	.word	0x000001d0


	//   ....[1]....
        /*0224*/ 	.word	0x000003a0


	//   ....[2]....
        /*0228*/ 	.word	0x00000440


	//   ....[3]....
        /*022c*/ 	.word	0x00000490


	//   ....[4]....
        /*0230*/ 	.word	0x000004f0


	//   ....[5]....
        /*0234*/ 	.word	0x000005a0


	//   ....[6]....
        /*0238*/ 	.word	0x000005e0


	//   ....[7]....
        /*023c*/ 	.word	0x00000640


	//   ....[8]....
        /*0240*/ 	.word	0x000006f0


	//   ....[9]....
        /*0244*/ 	.word	0x00000730


	//   ....[10]....
        /*0248*/ 	.word	0x00000790


	//   ....[11]....
        /*024c*/ 	.word	0x00000840


	//   ....[12]....
        /*0250*/ 	.word	0x00000890


	//   ....[13]....
        /*0254*/ 	.word	0x00000970


	//   ....[14]....
        /*0258*/ 	.word	0x000009e0


	//   ....[15]....
        /*025c*/ 	.word	0x00000af0


	//   ....[16]....
        /*0260*/ 	.word	0x00000b00


	//   ....[17]....
        /*0264*/ 	.word	0x00000b40


	//   ....[18]....
        /*0268*/ 	.word	0x00000b80


	//   ....[19]....
        /*026c*/ 	.word	0x00000c00


	//   ....[20]....
        /*0270*/ 	.word	0x00000cd0


	//   ....[21]....
        /*0274*/ 	.word	0x00000d10


	//   ....[22]....
        /*0278*/ 	.word	0x00000d70


	//   ....[23]....
        /*027c*/ 	.word	0x00000e20


	//   ....[24]....
        /*0280*/ 	.word	0x00000e60


	//   ....[25]....
        /*0284*/ 	.word	0x00000ec0


	//   ....[26]....
        /*0288*/ 	.word	0x00000f70


	//   ....[27]....
        /*028c*/ 	.word	0x00000fb0


	//   ....[28]....
        /*0290*/ 	.word	0x00001080


	//   ....[29]....
        /*0294*/ 	.word	0x000010e0


	//   ....[30]....
        /*0298*/ 	.word	0x00001700


	//   ....[31]....
        /*029c*/ 	.word	0x00001740


	//   ....[32]....
        /*02a0*/ 	.word	0x00001780


	//   ....[33]....
        /*02a4*/ 	.word	0x000017c0


	//   ....[34]....
        /*02a8*/ 	.word	0x00001800


	//   ....[35]....
        /*02ac*/ 	.word	0x00001960


	//   ....[36]....
        /*02b0*/ 	.word	0x000019a0


	//   ....[37]....
        /*02b4*/ 	.word	0x000019e0


	//   ....[38]....
        /*02b8*/ 	.word	0x00001a20


	//   ....[39]....
        /*02bc*/ 	.word	0x00001a60


	//   ....[40]....
        /*02c0*/ 	.word	0x00001aa0


	//   ....[41]....
        /*02c4*/ 	.word	0x00001ae0


	//   ....[42]....
        /*02c8*/ 	.word	0x00001b20


	//   ....[43]....
        /*02cc*/ 	.word	0x00001b60


	//   ....[44]....
        /*02d0*/ 	.word	0x00001bf0


	//   ....[45]....
        /*02d4*/ 	.word	0x00001c80


	//   ....[46]....
        /*02d8*/ 	.word	0x00001cd0


	//   ....[47]....
        /*02dc*/ 	.word	0x00001d10


	//   ....[48]....
        /*02e0*/ 	.word	0x00001d50


	//   ....[49]....
        /*02e4*/ 	.word	0x00001d90


	//----- nvinfo : EIATTR_EXIT_INSTR_OFFSETS
	.align		4
.L_54:
        /*02e8*/ 	.byte	0x04, 0x1c
        /*02ea*/ 	.short	(.L_56 - .L_55)


	//   ....[0]....
.L_55:
        /*02ec*/ 	.word	0x00002590


	//   ....[1]....
        /*02f0*/ 	.word	0x000025b0


	//----- nvinfo : EIATTR_REQNTID
	.align		4
.L_56:
        /*02f4*/ 	.byte	0x04, 0x10
        /*02f6*/ 	.short	(.L_58 - .L_57)
.L_57:
        /*02f8*/ 	.word	0x00000400
        /*02fc*/ 	.word	0x00000001
        /*0300*/ 	.word	0x00000001
.L_58:


//--------------------- .nv.callgraph             --------------------------
	.section	.nv.callgraph,"",@"SHT_CUDA_CALLGRAPH"
	.align	4
	.sectionentsize	8
	.align		4
        /*0000*/ 	.word	0x00000000
	.align		4
        /*0004*/ 	.word	0xffffffff
	.align		4
        /*0008*/ 	.word	0x00000000
	.align		4
        /*000c*/ 	.word	0xfffffffe
	.align		4
        /*0010*/ 	.word	0x00000000
	.align		4
        /*0014*/ 	.word	0xfffffffd
	.align		4
        /*0018*/ 	.word	0x00000000
	.align		4
        /*001c*/ 	.word	0xfffffffc


//--------------------- .nv.rel.action            --------------------------
	.section	.nv.rel.action,"",@"SHT_CUDA_RELOCINFO"
	.align	8
	.sectionentsize	8
        /*0000*/ 	.byte	0x73, 0x00, 0x00, 0x00, 0x00, 0x00, 0x00, 0x00, 0x00, 0x00, 0x00, 0x11, 0x25, 0x00, 0x05, 0x36


//--------------------- .nv.constant4             --------------------------
	.section	.nv.constant4,"a",@progbits
	.align	8
	.align		8
.nv.constant4:
        /*0000*/ 	.dword	_$_str


//--------------------- .nv.constant0.triton_red_fused__to_copy_add_amax_amin_clamp_mul_native_layer_norm_reciprocal_1 --------------------------
	.section	.nv.constant0.triton_red_fused__to_copy_add_amax_amin_clamp_mul_native_layer_norm_reciprocal_1,"a",@progbits
	.sectionflags	@""
	.align	4
.nv.constant0.triton_red_fused__to_copy_add_amax_amin_clamp_mul_native_layer_norm_reciprocal_1:
	.zero		496


//--------------------- .text.triton_red_fused__to_copy_add_amax_amin_clamp_mul_native_layer_norm_reciprocal_1 --------------------------
	.section	.text.triton_red_fused__to_copy_add_amax_amin_clamp_mul_native_layer_norm_reciprocal_1,"ax",@progbits
	.sectionflags	@"SHF_BARRIERS=1"
	.sectioninfo	@"SHI_REGISTERS=34"
	.align	128
        .global         triton_red_fused__to_copy_add_amax_amin_clamp_mul_native_layer_norm_reciprocal_1
        .type           triton_red_fused__to_copy_add_amax_amin_clamp_mul_native_layer_norm_reciprocal_1,@function
        .size           triton_red_fused__to_copy_add_amax_amin_clamp_mul_native_layer_norm_reciprocal_1,(.L_x_1 - triton_red_fused__to_copy_add_amax_amin_clamp_mul_native_layer_norm_reciprocal_1)
        .other          triton_red_fused__to_copy_add_amax_amin_clamp_mul_native_layer_norm_reciprocal_1,@"STO_CUDA_ENTRY STV_DEFAULT"
triton_red_fused__to_copy_add_amax_amin_clamp_mul_native_layer_norm_reciprocal_1:
.text.triton_red_fused__to_copy_add_amax_amin_clamp_mul_native_layer_norm_reciprocal_1:
[----:B------:R-:W-:Y:S02]  /*0000*/  IMAD.MOV.U32 R1, RZ, RZ, c[0x0][0x28] ;  /* 0x00000a00ff017624 */ /* 0x000fe400078e00ff */
[----:B------:R-:W0:Y:S01]  /*0010*/  S2R R9, SR_TID.X ;  /* 0x0000000000097919 */ /* 0x000e220000002100 */
[----:B------:R-:W-:Y:S01]  /*0020*/  IMAD.MOV.U32 R8, RZ, RZ, 0x2 ;  /* 0x00000002ff087424 */ /* 0x000fe200078e00ff */
[----:B------:R-:W-:Y:S01]  /*0030*/  ULDC.64 UR4, c[0x0][0x118] ;  /* 0x0000460000047ab9 */ /* 0x000fe20000000a00 */
[----:B------:R-:W-:Y:S01]  /*0040*/  IMAD.MOV.U32 R0, RZ, RZ, RZ ;  /* 0x000000ffff007224 */ /* 0x000fe200078e00ff */
[----:B------:R-:W1:Y:S01]  /*0050*/  S2R R7, SR_CTAID.X ;  /* 0x0000000000077919 */ /* 0x000e620000002500 */
[----:B------:R-:W-:Y:S02]  /*0060*/  IMAD.MOV.U32 R20, RZ, RZ, RZ ;  /* 0x000000ffff147224 */ /* 0x000fe400078e00ff */
[----:B0-----:R-:W-:Y:S01]  /*0070*/  IMAD.SHL.U32 R15, R9, 0x2, RZ ;  /* 0x00000002090f7824 */ /* 0x001fe200078e00ff */
[----:B-1----:R-:W-:-:S04]  /*0080*/  ISETP.GE.AND P2, PT, R7, 0x1010, PT ;  /* 0x000010100700780c */ /* 0x002fc80003f46270 */
[----:B------:R-:W-:-:S04]  /*0090*/  LOP3.LUT R15, R15, 0x7fe, RZ, 0xc0, !PT ;  /* 0x000007fe0f0f7812 */ /* 0x000fc800078ec0ff */
[----:B------:R-:W-:Y:S01]  /*00a0*/  LOP3.LUT R14, R15, 0x800, RZ, 0xfc, !PT ;  /* 0x000008000f0e7812 */ /* 0x000fe200078efcff */
[----:B------:R-:W-:-:S03]  /*00b0*/  IMAD R6, R7, 0xc00, R15 ;  /* 0x00000c0007067824 */ /* 0x000fc600078e020f */
[----:B------:R-:W-:Y:S01]  /*00c0*/  ISETP.LT.U32.AND P0, PT, R14, 0xc00, PT ;  /* 0x00000c000e00780c */ /* 0x000fe20003f01070 */
[----:B------:R-:W-:-:S03]  /*00d0*/  IMAD.WIDE R10, R6, R8, c[0x0][0x160] ;  /* 0x00005800060a7625 */ /* 0x000fc600078e0208 */
[----:B------:R-:W-:Y:S01]  /*00e0*/  ISETP.LT.U32.AND.EX P0, PT, RZ, RZ, !P2, P0 ;  /* 0x000000ffff00720c */ /* 0x000fe20005701100 */
[----:B------:R-:W-:Y:S01]  /*00f0*/  IMAD R3, R7, 0xc00, R14 ;  /* 0x00000c0007037824 */ /* 0x000fe200078e020e */
[----:B------:R-:W2:Y:S03]  /*0100*/  @!P2 LDG.E.EL R0, [R10.64] ;  /* 0x000000040a00a981 */ /* 0x000ea6000c2e1900 */
[----:B------:R-:W-:-:S08]  /*0110*/  IMAD.WIDE R4, R3, R8, c[0x0][0x160] ;  /* 0x0000580003047625 */ /* 0x000fd000078e0208 */
[----:B------:R-:W3:Y:S01]  /*0120*/  @P0 LDG.E.EL R20, [R4.64] ;  /* 0x0000000404140981 */ /* 0x000ee2000c2e1900 */
[----:B------:R-:W-:Y:S02]  /*0130*/  ISETP.LT.AND P1, PT, R7, 0x1010, PT ;  /* 0x000010100700780c */ /* 0x000fe40003f21270 */
[----:B------:R-:W-:Y:S02]  /*0140*/  LOP3.LUT P5, RZ, R9, 0x1f, RZ, 0xc0, !PT ;  /* 0x0000001f09ff7812 */ /* 0x000fe400078ac0ff */
[----:B------:R-:W-:-:S05]  /*0150*/  SEL R2, RZ, 0x3f800000, !P1 ;  /* 0x3f800000ff027807 */ /* 0x000fca0004800000 */
[----:B------:R-:W-:-:S05]  /*0160*/  FADD R23, R2, 1 ;  /* 0x3f80000002177421 */ /* 0x000fca0000000000 */
[----:B------:R-:W-:Y:S02]  /*0170*/  FSEL R26, R23, R2, P0 ;  /* 0x00000002171a7208 */ /* 0x000fe40000000000 */
[----:B------:R-:W-:Y:S03]  /*0180*/  MUFU.RCP R23, R23 ;  /* 0x0000001700177308 */ /* 0x000fe60000001000 */
[C---:B------:R-:W-:Y:S01]  /*0190*/  FADD R19, R26.reuse, R26 ;  /* 0x0000001a1a137221 */ /* 0x040fe20000000000 */
[----:B------:R-:W-:-:S03]  /*01a0*/  FMUL R29, R26, 16777216 ;  /* 0x4b8000001a1d7820 */ /* 0x000fc60000400000 */
[C---:B------:R-:W-:Y:S01]  /*01b0*/  FMUL R2, R19.reuse, 16777216 ;  /* 0x4b80000013027820 */ /* 0x040fe20000400000 */
[C---:B------:R-:W-:Y:S01]  /*01c0*/  FSETP.GEU.AND P1, PT, R19.reuse, 1.175494350822287508e-38, PT ;  /* 0x008000001300780b */ /* 0x040fe20003f2e000 */
[----:B------:R-:W0:Y:S01]  /*01d0*/  SHFL.BFLY PT, R22, R19, 0x10, 0x1f ;  /* 0x0e001f0013167f89 */ /* 0x000e2200000e0000 */
[----:B------:R-:W-:Y:S02]  /*01e0*/  FSETP.NEU.AND P3, PT, R19, RZ, PT ;  /* 0x000000ff1300720b */ /* 0x000fe40003f6d000 */
[----:B------:R-:W-:Y:S02]  /*01f0*/  FSEL R25, R2, R19, !P1 ;  /* 0x0000001302197208 */ /* 0x000fe40004800000 */
[----:B------:R-:W-:Y:S02]  /*0200*/  FSEL R28, R29, R26, !P1 ;  /* 0x0000001a1d1c7208 */ /* 0x000fe40004800000 */
[----:B------:R-:W1:Y:S03]  /*0210*/  MUFU.RCP R27, R25 ;  /* 0x00000019001b7308 */ /* 0x000e660000001000 */
[----:B-1----:R-:W-:-:S05]  /*0220*/  FMUL R28, R27, R28 ;  /* 0x0000001c1b1c7220 */ /* 0x002fca0000400000 */
[----:B------:R-:W-:Y:S02]  /*0230*/  FSEL R28, R28, RZ, P3 ;  /* 0x000000ff1c1c7208 */ /* 0x000fe40001800000 */
[C---:B--2---:R-:W-:Y:S01]  /*0240*/  PRMT R2, R0.reuse, 0x7632, R2 ;  /* 0x0000763200027816 */ /* 0x044fe20000000002 */
[----:B------:R-:W-:-:S04]  /*0250*/  IMAD.U32 R0, R0, 0x10000, RZ ;  /* 0x0001000000007824 */ /* 0x000fc800078e00ff */
[----:B------:R-:W-:Y:S01]  /*0260*/  IMAD.U32 R2, R2, 0x10000, RZ ;  /* 0x0001000002027824 */ /* 0x000fe200078e00ff */
[----:B------:R-:W-:-:S04]  /*0270*/  FSEL R31, R0, RZ, !P2 ;  /* 0x000000ff001f7208 */ /* 0x000fc80005000000 */
[----:B------:R-:W-:Y:S02]  /*0280*/  FSEL R30, R2, RZ, !P2 ;  /* 0x000000ff021e7208 */ /* 0x000fe40005000000 */
[C---:B---3--:R-:W-:Y:S01]  /*0290*/  PRMT R21, R20.reuse, 0x7632, R21 ;  /* 0x0000763214157816 */ /* 0x048fe20000000015 */
[----:B------:R-:W-:-:S04]  /*02a0*/  IMAD.U32 R20, R20, 0x10000, RZ ;  /* 0x0001000014147824 */ /* 0x000fc800078e00ff */
[----:B------:R-:W-:Y:S01]  /*02b0*/  IMAD.U32 R24, R21, 0x10000, RZ ;  /* 0x0001000015187824 */ /* 0x000fe200078e00ff */
[----:B------:R-:W-:-:S03]  /*02c0*/  FADD R0, -R31, R20 ;  /* 0x000000141f007221 */ /* 0x000fc60000000100 */
[----:B------:R-:W-:Y:S01]  /*02d0*/  FADD R2, -R30, R24 ;  /* 0x000000181e027221 */ /* 0x000fe20000000100 */
[----:B------:R-:W-:-:S03]  /*02e0*/  FFMA R21, R0, R23, R31 ;  /* 0x0000001700157223 */ /* 0x000fc6000000001f */
[----:B------:R-:W-:Y:S01]  /*02f0*/  FFMA R25, R23, R2, R30 ;  /* 0x0000000217197223 */ /* 0x000fe2000000001e */
[----:B------:R-:W-:Y:S01]  /*0300*/  FADD R23, R20, -R21 ;  /* 0x8000001514177221 */ /* 0x000fe20000000000 */
[----:B0-----:R-:W-:Y:S01]  /*0310*/  FADD R20, R19, R22 ;  /* 0x0000001613147221 */ /* 0x001fe20000000000 */
[----:B------:R-:W-:Y:S01]  /*0320*/  FSEL R21, R21, R31, P0 ;  /* 0x0000001f15157208 */ /* 0x000fe20000000000 */
[----:B------:R-:W-:Y:S01]  /*0330*/  FADD R27, R24, -R25 ;  /* 0x80000019181b7221 */ /* 0x000fe20000000000 */
[----:B------:R-:W-:Y:S01]  /*0340*/  FFMA R23, R0, R23, RZ ;  /* 0x0000001700177223 */ /* 0x000fe200000000ff */
[----:B------:R-:W-:Y:S01]  /*0350*/  FSEL R0, R25, R30, P0 ;  /* 0x0000001e19007208 */ /* 0x000fe20000000000 */
[C---:B------:R-:W-:Y:S01]  /*0360*/  FMUL R25, R20.reuse, 0.25 ;  /* 0x3e80000014197820 */ /* 0x040fe20000400000 */
[----:B------:R-:W-:Y:S01]  /*0370*/  FSETP.GEU.AND P4, PT, |R20|, 1.175494350822287508e-38, PT ;  /* 0x008000001400780b */ /* 0x000fe20003f8e200 */
[----:B------:R-:W-:Y:S01]  /*0380*/  FFMA R2, R2, R27, RZ ;  /* 0x0000001b02027223 */ /* 0x000fe200000000ff */
[----:B------:R-:W-:Y:S01]  /*0390*/  FSETP.GT.AND P1, PT, |R20|, 8.50705917302346158658e+37, PT ;  /* 0x7e8000001400780b */ /* 0x000fe20003f24200 */
[----:B------:R-:W0:Y:S01]  /*03a0*/  SHFL.BFLY PT, R29, R20, 0x8, 0x1f ;  /* 0x0d001f00141d7f89 */ /* 0x000e2200000e0000 */
[----:B------:R-:W-:Y:S01]  /*03b0*/  FADD R0, -R21, R0 ;  /* 0x0000000015007221 */ /* 0x000fe20000000100 */
[----:B------:R-:W-:Y:S01]  /*03c0*/  FADD R2, R23, R2 ;  /* 0x0000000217027221 */ /* 0x000fe20000000000 */
[----:B------:R-:W-:-:S02]  /*03d0*/  FSEL R27, R25, R20, P1 ;  /* 0x00000014191b7208 */ /* 0x000fc40000800000 */
[C---:B------:R-:W-:Y:S01]  /*03e0*/  FFMA R21, R0.reuse, R28, R21 ;  /* 0x0000001c00157223 */ /* 0x040fe20000000015 */
[----:B------:R-:W-:Y:S01]  /*03f0*/  FMUL R25, R0, R0 ;  /* 0x0000000000197220 */ /* 0x000fe20000400000 */
[----:B------:R-:W-:Y:S02]  /*0400*/  FSEL R23, R2, RZ, P0 ;  /* 0x000000ff02177208 */ /* 0x000fe40000000000 */
[----:B------:R-:W-:Y:S01]  /*0410*/  FSETP.NEU.AND P3, PT, R20, RZ, PT ;  /* 0x000000ff1400720b */ /* 0x000fe20003f6d000 */
[----:B------:R-:W-:Y:S01]  /*0420*/  @!P4 FMUL R27, R27, 16777216 ;  /* 0x4b8000001b1bc820 */ /* 0x000fe20000400000 */
[----:B------:R-:W-:Y:S01]  /*0430*/  FMUL R25, R26, R25 ;  /* 0x000000191a197220 */ /* 0x000fe20000400000 */
[----:B------:R-:W1:Y:S01]  /*0440*/  SHFL.BFLY PT, R2, R21, 0x10, 0x1f ;  /* 0x0e001f0015027f89 */ /* 0x000e6200000e0000 */
[----:B------:R-:W-:Y:S02]  /*0450*/  @P1 FMUL R22, R22, 0.25 ;  /* 0x3e80000016161820 */ /* 0x000fe40000400000 */
[----:B------:R-:W-:Y:S01]  /*0460*/  FFMA R23, R28, R25, R23 ;  /* 0x000000191c177223 */ /* 0x000fe20000000017 */
[----:B------:R-:W2:Y:S01]  /*0470*/  MUFU.RCP R27, R27 ;  /* 0x0000001b001b7308 */ /* 0x000ea20000001000 */
[----:B------:R-:W-:-:S03]  /*0480*/  @!P4 FMUL R22, R22, 16777216 ;  /* 0x4b8000001616c820 */ /* 0x000fc60000400000 */
[----:B------:R-:W3:Y:S01]  /*0490*/  SHFL.BFLY PT, R24, R23, 0x10, 0x1f ;  /* 0x0e001f0017187f89 */ /* 0x000ee200000e0000 */
[----:B0-----:R-:W-:-:S04]  /*04a0*/  FADD R0, R20, R29 ;  /* 0x0000001d14007221 */ /* 0x001fc80000000000 */
[C---:B------:R-:W-:Y:S01]  /*04b0*/  FMUL R25, R0.reuse, 0.25 ;  /* 0x3e80000000197820 */ /* 0x040fe20000400000 */
[C---:B------:R-:W-:Y:S02]  /*04c0*/  FSETP.GEU.AND P4, PT, |R0|.reuse, 1.175494350822287508e-38, PT ;  /* 0x008000000000780b */ /* 0x040fe40003f8e200 */
[----:B------:R-:W-:Y:S01]  /*04d0*/  FSETP.GT.AND P1, PT, |R0|, 8.50705917302346158658e+37, PT ;  /* 0x7e8000000000780b */ /* 0x000fe20003f24200 */
[----:B--2---:R-:W-:Y:S02]  /*04e0*/  FMUL R22, R27, R22 ;  /* 0x000000161b167220 */ /* 0x004fe40000400000 */
[----:B------:R-:W0:Y:S01]  /*04f0*/  SHFL.BFLY PT, R27, R0, 0x4, 0x1f ;  /* 0x0c801f00001b7f89 */ /* 0x000e2200000e0000 */
[----:B------:R-:W-:Y:S01]  /*0500*/  FSEL R25, R25, R0, P1 ;  /* 0x0000000019197208 */ /* 0x000fe20000800000 */
[----:B-1----:R-:W-:Y:S01]  /*0510*/  FADD R2, -R21, R2 ;  /* 0x0000000215027221 */ /* 0x002fe20000000100 */
[----:B------:R-:W-:Y:S02]  /*0520*/  FSEL R22, R22, RZ, P3 ;  /* 0x000000ff16167208 */ /* 0x000fe40001800000 */
[----:B------:R-:W-:Y:S01]  /*0530*/  FSETP.NEU.AND P3, PT, R0, RZ, PT ;  /* 0x000000ff0000720b */ /* 0x000fe20003f6d000 */
[----:B------:R-:W-:-:S02]  /*0540*/  FMUL R26, R2, R2 ;  /* 0x00000002021a7220 */ /* 0x000fc40000400000 */
[----:B------:R-:W-:Y:S01]  /*0550*/  FFMA R21, R2, R22, R21 ;  /* 0x0000001602157223 */ /* 0x000fe20000000015 */
[----:B------:R-:W-:Y:S01]  /*0560*/  @!P4 FMUL R25, R25, 16777216 ;  /* 0x4b8000001919c820 */ /* 0x000fe20000400000 */
[----:B---3--:R-:W-:Y:S01]  /*0570*/  FADD R23, R23, R24 ;  /* 0x0000001817177221 */ /* 0x008fe20000000000 */
[----:B------:R-:W-:Y:S01]  /*0580*/  FMUL R26, R19, R26 ;  /* 0x0000001a131a7220 */ /* 0x000fe20000400000 */
[----:B------:R-:W-:Y:S01]  /*0590*/  @P1 FMUL R29, R29, 0.25 ;  /* 0x3e8000001d1d1820 */ /* 0x000fe20000400000 */
[----:B------:R-:W1:Y:S01]  /*05a0*/  SHFL.BFLY PT, R24, R21, 0x8, 0x1f ;  /* 0x0d001f0015187f89 */ /* 0x000e6200000e0000 */
[----:B------:R-:W2:Y:S01]  /*05b0*/  MUFU.RCP R28, R25 ;  /* 0x00000019001c7308 */ /* 0x000ea20000001000 */
[----:B------:R-:W-:Y:S01]  /*05c0*/  FFMA R23, R22, R26, R23 ;  /* 0x0000001a16177223 */ /* 0x000fe20000000017 */
[----:B------:R-:W-:-:S04]  /*05d0*/  @!P4 FMUL R29, R29, 16777216 ;  /* 0x4b8000001d1dc820 */ /* 0x000fc80000400000 */
[----:B------:R-:W3:Y:S01]  /*05e0*/  SHFL.BFLY PT, R22, R23, 0x8, 0x1f ;  /* 0x0d001f0017167f89 */ /* 0x000ee200000e0000 */
[----:B0-----:R-:W-:-:S04]  /*05f0*/  FADD R2, R0, R27 ;  /* 0x0000001b00027221 */ /* 0x001fc80000000000 */
[C---:B------:R-:W-:Y:S01]  /*0600*/  FMUL R19, R2.reuse, 0.25 ;  /* 0x3e80000002137820 */ /* 0x040fe20000400000 */
[----:B------:R-:W-:Y:S01]  /*0610*/  FSETP.GEU.AND P4, PT, |R2|, 1.175494350822287508e-38, PT ;  /* 0x008000000200780b */ /* 0x000fe20003f8e200 */
[----:B--2---:R-:W-:Y:S01]  /*0620*/  FMUL R28, R28, R29 ;  /* 0x0000001d1c1c7220 */ /* 0x004fe20000400000 */
[----:B------:R-:W-:Y:S01]  /*0630*/  FSETP.GT.AND P1, PT, |R2|, 8.50705917302346158658e+37, PT ;  /* 0x7e8000000200780b */ /* 0x000fe20003f24200 */
[----:B------:R-:W0:Y:S03]  /*0640*/  SHFL.BFLY PT, R29, R2, 0x2, 0x1f ;  /* 0x0c401f00021d7f89 */ /* 0x000e2600000e0000 */
[----:B------:R-:W-:Y:S01]  /*0650*/  FSEL R28, R28, RZ, P3 ;  /* 0x000000ff1c1c7208 */ /* 0x000fe20001800000 */
[----:B-1----:R-:W-:Y:S01]  /*0660*/  FADD R24, -R21, R24 ;  /* 0x0000001815187221 */ /* 0x002fe20000000100 */
[----:B------:R-:W-:Y:S02]  /*0670*/  FSEL R25, R19, R2, P1 ;  /* 0x0000000213197208 */ /* 0x000fe40000800000 */
[----:B------:R-:W-:Y:S01]  /*0680*/  FSETP.NEU.AND P3, PT, R2, RZ, PT ;  /* 0x000000ff0200720b */ /* 0x000fe20003f6d000 */
[C---:B------:R-:W-:Y:S01]  /*0690*/  FMUL R19, R24.reuse, R24 ;  /* 0x0000001818137220 */ /* 0x040fe20000400000 */
        /* <DEDUP_REMOVED lines=12> */
[C---:B------:R-:W-:Y:S02]  /*0760*/  FSETP.GEU.AND P4, PT, |R26|.reuse, 1.175494350822287508e-38, PT ;  /* 0x008000001a00780b */ /* 0x040fe40003f8e200 */
[----:B------:R-:W-:Y:S01]  /*0770*/  FSETP.GT.AND P1, PT, |R26|, 8.50705917302346158658e+37, PT ;  /* 0x7e8000001a00780b */ /* 0x000fe20003f24200 */
[----:B--2---:R-:W-:Y:S02]  /*0780*/  FMUL R24, R24, R27 ;  /* 0x0000001b18187220 */ /* 0x004fe40000400000 */
[----:B------:R-:W0:Y:S01]  /*0790*/  SHFL.BFLY PT, R27, R26, 0x1, 0x1f ;  /* 0x0c201f001a1b7f89 */ /* 0x000e2200000e0000 */
[----:B------:R-:W-:Y:S02]  /*07a0*/  FSEL R25, R23, R26, P1 ;  /* 0x0000001a17197208 */ /* 0x000fe40000800000 */
[----:B------:R-:W-:Y:S01]  /*07b0*/  FSEL R24, R24, RZ, P3 ;  /* 0x000000ff18187208 */ /* 0x000fe20001800000 */
[----:B-1----:R-:W-:-:S04]  /*07c0*/  FADD R20, -R21, R20 ;  /* 0x0000001415147221 */ /* 0x002fc80000000100 */
[----:B------:R-:W-:Y:S01]  /*07d0*/  @!P4 FMUL R25, R25, 16777216 ;  /* 0x4b8000001919c820 */ /* 0x000fe20000400000 */
[C---:B------:R-:W-:Y:S01]  /*07e0*/  FMUL R23, R20.reuse, R20 ;  /* 0x0000001414177220 */ /* 0x040fe20000400000 */
[----:B------:R-:W-:Y:S01]  /*07f0*/  FFMA R20, R20, R24, R21 ;  /* 0x0000001814147223 */ /* 0x000fe20000000015 */
[----:B------:R-:W-:Y:S01]  /*0800*/  @P1 FMUL R29, R29, 0.25 ;  /* 0x3e8000001d1d1820 */ /* 0x000fe20000400000 */
[----:B---3--:R-:W-:Y:S01]  /*0810*/  FADD R19, R19, R22 ;  /* 0x0000001613137221 */ /* 0x008fe20000000000 */
[----:B------:R-:W-:Y:S01]  /*0820*/  FMUL R23, R0, R23 ;  /* 0x0000001700177220 */ /* 0x000fe20000400000 */
[----:B------:R-:W1:Y:S01]  /*0830*/  MUFU.RCP R22, R25 ;  /* 0x0000001900167308 */ /* 0x000e620000001000 */
[----:B------:R-:W2:Y:S01]  /*0840*/  SHFL.BFLY PT, R21, R20, 0x2, 0x1f ;  /* 0x0c401f0014157f89 */ /* 0x000ea200000e0000 */
[----:B------:R-:W-:Y:S01]  /*0850*/  @!P4 FMUL R29, R29, 16777216 ;  /* 0x4b8000001d1dc820 */ /* 0x000fe20000400000 */
[----:B------:R-:W-:Y:S01]  /*0860*/  FFMA R19, R24, R23, R19 ;  /* 0x0000001718137223 */ /* 0x000fe20000000013 */
[----:B------:R-:W-:-:S02]  /*0870*/  FSETP.NEU.AND P1, PT, R26, RZ, PT ;  /* 0x000000ff1a00720b */ /* 0x000fc40003f2d000 */
[----:B------:R-:W-:Y:S02]  /*0880*/  ISETP.GE.AND P4, PT, R9, 0x20, PT ;  /* 0x000000200900780c */ /* 0x000fe40003f86270 */
[----:B------:R-:W3:Y:S01]  /*0890*/  SHFL.BFLY PT, R0, R19, 0x2, 0x1f ;  /* 0x0c401f0013007f89 */ /* 0x000ee200000e0000 */
[----:B0-----:R-:W-:-:S04]  /*08a0*/  FADD R31, R26, R27 ;  /* 0x0000001b1a1f7221 */ /* 0x001fc80000000000 */
[C---:B------:R-:W-:Y:S01]  /*08b0*/  FMUL R24, R31.reuse, 0.25 ;  /* 0x3e8000001f187820 */ /* 0x040fe20000400000 */
[----:B------:R-:W-:Y:S01]  /*08c0*/  FSETP.GEU.AND P3, PT, |R31|, 1.175494350822287508e-38, PT ;  /* 0x008000001f00780b */ /* 0x000fe20003f6e200 */
[----:B-1----:R-:W-:-:S05]  /*08d0*/  FMUL R22, R22, R29 ;  /* 0x0000001d16167220 */ /* 0x002fca0000400000 */
[----:B------:R-:W-:Y:S02]  /*08e0*/  FSEL R22, R22, RZ, P1 ;  /* 0x000000ff16167208 */ /* 0x000fe40000800000 */
[----:B------:R-:W-:Y:S01]  /*08f0*/  FSETP.GT.AND P1, PT, |R31|, 8.50705917302346158658e+37, PT ;  /* 0x7e8000001f00780b */ /* 0x000fe20003f24200 */
[----:B--2---:R-:W-:-:S03]  /*0900*/  FADD R21, -R20, R21 ;  /* 0x0000001514157221 */ /* 0x004fc60000000100 */
[----:B------:R-:W-:Y:S01]  /*0910*/  FSEL R24, R24, R31, P1 ;  /* 0x0000001f18187208 */ /* 0x000fe20000800000 */
[C---:B------:R-:W-:Y:S01]  /*0920*/  FFMA R20, R21.reuse, R22, R20 ;  /* 0x0000001615147223 */ /* 0x040fe20000000014 */
[----:B------:R-:W-:Y:S01]  /*0930*/  FMUL R21, R21, R21 ;  /* 0x0000001515157220 */ /* 0x000fe20000400000 */
[----:B---3--:R-:W-:Y:S02]  /*0940*/  FADD R19, R19, R0 ;  /* 0x0000000013137221 */ /* 0x008fe40000000000 */
[----:B------:R-:W-:Y:S01]  /*0950*/  @!P3 FMUL R24, R24, 16777216 ;  /* 0x4b8000001818b820 */ /* 0x000fe20000400000 */
[----:B------:R-:W-:Y:S01]  /*0960*/  FMUL R21, R2, R21 ;  /* 0x0000001502157220 */ /* 0x000fe20000400000 */
[----:B------:R-:W0:Y:S02]  /*0970*/  SHFL.BFLY PT, R23, R20, 0x1, 0x1f ;  /* 0x0c201f0014177f89 */ /* 0x000e2400000e0000 */
[----:B------:R-:W-:Y:S01]  /*0980*/  @P1 FMUL R27, R27, 0.25 ;  /* 0x3e8000001b1b1820 */ /* 0x000fe20000400000 */
[----:B------:R-:W-:Y:S01]  /*0990*/  FSETP.NEU.AND P1, PT, R31, RZ, PT ;  /* 0x000000ff1f00720b */ /* 0x000fe20003f2d000 */
[----:B------:R-:W-:Y:S01]  /*09a0*/  FFMA R19, R22, R21, R19 ;  /* 0x0000001516137223 */ /* 0x000fe20000000013 */
[----:B------:R-:W1:Y:S01]  /*09b0*/  MUFU.RCP R24, R24 ;  /* 0x0000001800187308 */ /* 0x000e620000001000 */
[----:B------:R-:W-:Y:S01]  /*09c0*/  @!P3 FMUL R27, R27, 16777216 ;  /* 0x4b8000001b1bb820 */ /* 0x000fe20000400000 */
[----:B------:R-:W-:-:S02]  /*09d0*/  SHF.R.U32.HI R22, RZ, 0x3, R9 ;  /* 0x00000003ff167819 */ /* 0x000fc40000011609 */
[----:B------:R-:W2:Y:S01]  /*09e0*/  SHFL.BFLY PT, R0, R19, 0x1, 0x1f ;  /* 0x0c201f0013007f89 */ /* 0x000ea200000e0000 */
[----:B-1----:R-:W-:Y:S01]  /*09f0*/  FMUL R27, R24, R27 ;  /* 0x0000001b181b7220 */ /* 0x002fe20000400000 */
[----:B0-----:R-:W-:-:S04]  /*0a00*/  FADD R23, -R20, R23 ;  /* 0x0000001714177221 */ /* 0x001fc80000000100 */
[----:B------:R-:W-:Y:S01]  /*0a10*/  FSEL R27, R27, RZ, P1 ;  /* 0x000000ff1b1b7208 */ /* 0x000fe20000800000 */
[----:B------:R-:W-:-:S04]  /*0a20*/  FMUL R21, R23, R23 ;  /* 0x0000001717157220 */ /* 0x000fc80000400000 */
[----:B------:R-:W-:Y:S01]  /*0a30*/  FFMA R23, R23, R27, R20 ;  /* 0x0000001b17177223 */ /* 0x000fe20000000014 */
[----:B------:R-:W-:Y:S01]  /*0a40*/  FMUL R21, R26, R21 ;  /* 0x000000151a157220 */ /* 0x000fe20000400000 */
[----:B--2---:R-:W-:Y:S01]  /*0a50*/  FADD R2, R19, R0 ;  /* 0x0000000013027221 */ /* 0x004fe20000000000 */
[----:B------:R-:W-:-:S03]  /*0a60*/  LOP3.LUT R0, R22, 0x7c, RZ, 0xc0, !PT ;  /* 0x0000007c16007812 */ /* 0x000fc600078ec0ff */
[----:B------:R-:W-:Y:S02]  /*0a70*/  FFMA R27, R27, R21, R2 ;  /* 0x000000151b1b7223 */ /* 0x000fe40000000002 */
[----:B------:R-:W-:Y:S04]  /*0a80*/  @!P5 STS [R0+0x100], R31 ;  /* 0x0001001f0000d388 */ /* 0x000fe80000000800 */
[----:B------:R-:W-:Y:S04]  /*0a90*/  @!P5 STS [R0], R23 ;  /* 0x000000170000d388 */ /* 0x000fe80000000800 */
[----:B------:R-:W-:Y:S04]  /*0aa0*/  @!P5 STS [R0+0x80], R27 ;  /* 0x0000801b0000d388 */ /* 0x000fe80000000800 */
[----:B------:R-:W-:Y:S06]  /*0ab0*/  BAR.SYNC.DEFER_BLOCKING 0x0 ;  /* 0x0000000000007b1d */ /* 0x000fec0000010000 */
[----:B------:R-:W0:Y:S04]  /*0ac0*/  @!P4 LDS R16, [R9.X4+0x100] ;  /* 0x000100000910c984 */ /* 0x000e280000004800 */
[----:B------:R-:W-:Y:S04]  /*0ad0*/  @!P4 LDS R18, [R9.X4] ;  /* 0x000000000912c984 */ /* 0x000fe80000004800 */
[----:B------:R-:W1:Y:S04]  /*0ae0*/  @!P4 LDS R17, [R9.X4+0x80] ;  /* 0x000080000911c984 */ /* 0x000e680000004800 */
[----:B0-----:R-:W0:Y:S04]  /*0af0*/  SHFL.BFLY PT, R21, R16, 0x10, 0x1f ;  /* 0x0e001f0010157f89 */ /* 0x001e2800000e0000 */
[----:B-1----:R-:W1:Y:S01]  /*0b00*/  SHFL.BFLY PT, R20, R17, 0x10, 0x1f ;  /* 0x0e001f0011147f89 */ /* 0x002e6200000e0000 */
[----:B0-----:R-:W-:-:S04]  /*0b10*/  FADD R22, R16, R21 ;  /* 0x0000001510167221 */ /* 0x001fc80000000000 */
[C---:B------:R-:W-:Y:S01]  /*0b20*/  FMUL R19, R22.reuse, 0.25 ;  /* 0x3e80000016137820 */ /* 0x040fe20000400000 */
[C---:B------:R-:W-:Y:S01]  /*0b30*/  FSETP.GEU.AND P3, PT, |R22|.reuse, 1.175494350822287508e-38, PT ;  /* 0x008000001600780b */ /* 0x040fe20003f6e200 */
[----:B------:R-:W0:Y:S01]  /*0b40*/  SHFL.BFLY PT, R25, R22, 0x8, 0x1f ;  /* 0x0d001f0016197f89 */ /* 0x000e2200000e0000 */
[----:B------:R-:W-:Y:S01]  /*0b50*/  FSETP.GT.AND P1, PT, |R22|, 8.50705917302346158658e+37, PT ;  /* 0x7e8000001600780b */ /* 0x000fe20003f24200 */
[----:B-1----:R-:W-:-:S03]  /*0b60*/  FADD R17, R17, R20 ;  /* 0x0000001411117221 */ /* 0x002fc60000000000 */
[----:B------:R-:W-:Y:S02]  /*0b70*/  FSEL R23, R19, R22, P1 ;  /* 0x0000001613177208 */ /* 0x000fe40000800000 */
[----:B------:R-:W1:Y:S05]  /*0b80*/  SHFL.BFLY PT, R19, R18, 0x10, 0x1f ;  /* 0x0e001f0012137f89 */ /* 0x000e6a00000e0000 */
[----:B------:R-:W-:Y:S02]  /*0b90*/  @!P3 FMUL R23, R23, 16777216 ;  /* 0x4b8000001717b820 */ /* 0x000fe40000400000 */
[----:B------:R-:W-:Y:S02]  /*0ba0*/  @P1 FMUL R21, R21, 0.25 ;  /* 0x3e80000015151820 */ /* 0x000fe40000400000 */
[----:B------:R-:W2:Y:S02]  /*0bb0*/  MUFU.RCP R24, R23 ;  /* 0x0000001700187308 */ /* 0x000ea40000001000 */
[----:B------:R-:W-:Y:S01]  /*0bc0*/  @!P3 FMUL R21, R21, 16777216 ;  /* 0x4b8000001515b820 */ /* 0x000fe20000400000 */
[C---:B------:R-:W-:Y:S01]  /*0bd0*/  FSETP.NEU.AND P3, PT, R22.reuse, RZ, PT ;  /* 0x000000ff1600720b */ /* 0x040fe20003f6d000 */
[----:B0-----:R-:W-:-:S05]  /*0be0*/  FADD R2, R22, R25 ;  /* 0x0000001916027221 */ /* 0x001fca0000000000 */
[C---:B------:R-:W-:Y:S01]  /*0bf0*/  FSETP.GEU.AND P6, PT, |R2|.reuse, 1.175494350822287508e-38, PT ;  /* 0x008000000200780b */ /* 0x040fe20003fce200 */
[----:B------:R-:W0:Y:S01]  /*0c00*/  SHFL.BFLY PT, R27, R2, 0x4, 0x1f ;  /* 0x0c801f00021b7f89 */ /* 0x000e2200000e0000 */
[----:B------:R-:W-:Y:S01]  /*0c10*/  FSETP.GT.AND P1, PT, |R2|, 8.50705917302346158658e+37, PT ;  /* 0x7e8000000200780b */ /* 0x000fe20003f24200 */
[----:B--2---:R-:W-:Y:S01]  /*0c20*/  FMUL R24, R24, R21 ;  /* 0x0000001518187220 */ /* 0x004fe20000400000 */
[----:B------:R-:W-:Y:S01]  /*0c30*/  FMUL R21, R2, 0.25 ;  /* 0x3e80000002157820 */ /* 0x000fe20000400000 */
[----:B-1----:R-:W-:-:S03]  /*0c40*/  FADD R19, -R18, R19 ;  /* 0x0000001312137221 */ /* 0x002fc60000000100 */
[----:B------:R-:W-:Y:S02]  /*0c50*/  FSEL R24, R24, RZ, P3 ;  /* 0x000000ff18187208 */ /* 0x000fe40001800000 */
[----:B------:R-:W-:Y:S01]  /*0c60*/  FSEL R23, R21, R2, P1 ;  /* 0x0000000215177208 */ /* 0x000fe20000800000 */
[C---:B------:R-:W-:Y:S01]  /*0c70*/  FMUL R21, R19.reuse, R19 ;  /* 0x0000001313157220 */ /* 0x040fe20000400000 */
[----:B------:R-:W-:Y:S01]  /*0c80*/  FSETP.NEU.AND P3, PT, R2, RZ, PT ;  /* 0x000000ff0200720b */ /* 0x000fe20003f6d000 */
[----:B------:R-:W-:Y:S02]  /*0c90*/  FFMA R18, R19, R24, R18 ;  /* 0x0000001813127223 */ /* 0x000fe40000000012 */
[----:B------:R-:W-:Y:S01]  /*0ca0*/  @!P6 FMUL R23, R23, 16777216 ;  /* 0x4b8000001717e820 */ /* 0x000fe20000400000 */
        /* <DEDUP_REMOVED lines=15> */
[----:B-1----:R-:W-:Y:S01]  /*0da0*/  FADD R19, -R18, R19 ;  /* 0x0000001312137221 */ /* 0x002fe20000000100 */
[----:B------:R-:W-:-:S03]  /*0db0*/  FSETP.NEU.AND P3, PT, R16, RZ, PT ;  /* 0x000000ff1000720b */ /* 0x000fc60003f6d000 */
[----:B------:R-:W-:Y:S01]  /*0dc0*/  @!P6 FMUL R23, R23, 16777216 ;  /* 0x4b8000001717e820 */ /* 0x000fe20000400000 */
[C---:B------:R-:W-:Y:S01]  /*0dd0*/  FFMA R18, R19.reuse, R26, R18 ;  /* 0x0000001a13127223 */ /* 0x040fe20000000012 */
[----:B------:R-:W-:Y:S01]  /*0de0*/  FMUL R21, R19, R19 ;  /* 0x0000001313157220 */ /* 0x000fe20000400000 */
[----:B------:R-:W-:Y:S01]  /*0df0*/  @P1 FMUL R27, R27, 0.25 ;  /* 0x3e8000001b1b1820 */ /* 0x000fe20000400000 */
[----:B---3--:R-:W-:Y:S02]  /*0e00*/  FADD R17, R17, R20 ;  /* 0x0000001411117221 */ /* 0x008fe40000000000 */
[----:B------:R-:W-:Y:S01]  /*0e10*/  FMUL R21, R22, R21 ;  /* 0x0000001516157220 */ /* 0x000fe20000400000 */
[----:B------:R-:W1:Y:S01]  /*0e20*/  SHFL.BFLY PT, R19, R18, 0x4, 0x1f ;  /* 0x0c801f0012137f89 */ /* 0x000e6200000e0000 */
[----:B------:R-:W2:Y:S01]  /*0e30*/  MUFU.RCP R22, R23 ;  /* 0x0000001700167308 */ /* 0x000ea20000001000 */
[----:B------:R-:W-:Y:S01]  /*0e40*/  @!P6 FMUL R27, R27, 16777216 ;  /* 0x4b8000001b1be820 */ /* 0x000fe20000400000 */
[----:B------:R-:W-:-:S05]  /*0e50*/  FFMA R17, R26, R21, R17 ;  /* 0x000000151a117223 */ /* 0x000fca0000000011 */
        /* <DEDUP_REMOVED lines=11> */
[C---:B------:R-:W-:Y:S01]  /*0f10*/  FFMA R18, R19.reuse, R22, R18 ;  /* 0x0000001613127223 */ /* 0x040fe20000000012 */
[----:B------:R-:W-:Y:S01]  /*0f20*/  FMUL R21, R19, R19 ;  /* 0x0000001313157220 */ /* 0x000fe20000400000 */
[----:B------:R-:W-:Y:S01]  /*0f30*/  @P1 FMUL R25, R25, 0.25 ;  /* 0x3e80000019191820 */ /* 0x000fe20000400000 */
[----:B------:R-:W-:Y:S01]  /*0f40*/  FSETP.NEU.AND P1, PT, R24, RZ, PT ;  /* 0x000000ff1800720b */ /* 0x000fe20003f2d000 */
[----:B---3--:R-:W-:Y:S01]  /*0f50*/  FADD R17, R17, R20 ;  /* 0x0000001411117221 */ /* 0x008fe20000000000 */
        /* <DEDUP_REMOVED lines=8> */
[----:B------:R-:W-:Y:S01]  /*0fe0*/  FSETP.GEU.AND P3, PT, |R22|, 1.175494350822287508e-38, PT ;  /* 0x008000001600780b */ /* 0x000fe20003f6e200 */
[----:B--2---:R-:W-:-:S05]  /*0ff0*/  FMUL R20, R20, R25 ;  /* 0x0000001914147220 */ /* 0x004fca0000400000 */
[----:B------:R-:W-:Y:S01]  /*1000*/  FSEL R20, R20, RZ, P1 ;  /* 0x000000ff14147208 */ /* 0x000fe20000800000 */
[----:B-1----:R-:W-:Y:S01]  /*1010*/  FADD R19, -R18, R19 ;  /* 0x0000001312137221 */ /* 0x002fe20000000100 */
[----:B------:R-:W-:-:S03]  /*1020*/  FSETP.GT.AND P1, PT, |R22|, 8.50705917302346158658e+37, PT ;  /* 0x7e8000001600780b */ /* 0x000fc60003f24200 */
[C---:B------:R-:W-:Y:S01]  /*1030*/  FFMA R18, R19.reuse, R20, R18 ;  /* 0x0000001413127223 */ /* 0x040fe20000000012 */
[----:B------:R-:W-:Y:S01]  /*1040*/  FMUL R19, R19, R19 ;  /* 0x0000001313137220 */ /* 0x000fe20000400000 */
[----:B------:R-:W-:Y:S01]  /*1050*/  FSEL R23, R21, R22, P1 ;  /* 0x0000001615177208 */ /* 0x000fe20000800000 */
[----:B---3--:R-:W-:Y:S02]  /*1060*/  FADD R17, R17, R2 ;  /* 0x0000000211117221 */ /* 0x008fe40000000000 */
[----:B------:R-:W-:Y:S01]  /*1070*/  FMUL R19, R16, R19 ;  /* 0x0000001310137220 */ /* 0x000fe20000400000 */
[----:B------:R-:W0:Y:S01]  /*1080*/  SHFL.BFLY PT, R21, R18, 0x1, 0x1f ;  /* 0x0c201f0012157f89 */ /* 0x000e2200000e0000 */
[----:B------:R-:W-:Y:S02]  /*1090*/  @!P3 FMUL R23, R23, 16777216 ;  /* 0x4b8000001717b820 */ /* 0x000fe40000400000 */
[----:B------:R-:W-:Y:S01]  /*10a0*/  FFMA R17, R20, R19, R17 ;  /* 0x0000001314117223 */ /* 0x000fe20000000011 */
[----:B------:R-:W-:Y:S01]  /*10b0*/  @P1 FMUL R27, R27, 0.25 ;  /* 0x3e8000001b1b1820 */ /* 0x000fe20000400000 */
[----:B------:R-:W1:Y:S01]  /*10c0*/  MUFU.RCP R16, R23 ;  /* 0x0000001700107308 */ /* 0x000e620000001000 */
[----:B------:R-:W-:-:S02]  /*10d0*/  FSETP.NEU.AND P1, PT, R22, RZ, PT ;  /* 0x000000ff1600720b */ /* 0x000fc40003f2d000 */
[----:B------:R-:W2:Y:S01]  /*10e0*/  SHFL.BFLY PT, R2, R17, 0x1, 0x1f ;  /* 0x0c201f0011027f89 */ /* 0x000ea200000e0000 */
[----:B------:R-:W-:Y:S01]  /*10f0*/  @!P3 FMUL R27, R27, 16777216 ;  /* 0x4b8000001b1bb820 */ /* 0x000fe20000400000 */
[----:B------:R-:W-:-:S03]  /*1100*/  ISETP.LT.AND P3, PT, R9, 0x20, !P5 ;  /* 0x000000200900780c */ /* 0x000fc60006f61270 */
[----:B-1----:R-:W-:-:S10]  /*1110*/  FMUL R16, R16, R27 ;  /* 0x0000001b10107220 */ /* 0x002fd40000400000 */
[----:B------:R1:W-:Y:S01]  /*1120*/  @P3 STS [R9.X4+0x100], R22 ;  /* 0x0001001609003388 */ /* 0x0003e20000004800 */
[----:B0-----:R-:W-:Y:S01]  /*1130*/  FADD R21, -R18, R21 ;  /* 0x0000001512157221 */ /* 0x001fe20000000100 */
[----:B------:R-:W-:-:S03]  /*1140*/  FSEL R16, R16, RZ, P1 ;  /* 0x000000ff10107208 */ /* 0x000fc60000800000 */
[----:B------:R-:W-:-:S04]  /*1150*/  FMUL R19, R21, R21 ;  /* 0x0000001515137220 */ /* 0x000fc80000400000 */
[----:B------:R-:W-:Y:S01]  /*1160*/  FMUL R24, R24, R19 ;  /* 0x0000001318187220 */ /* 0x000fe20000400000 */
[----:B--2---:R-:W-:Y:S01]  /*1170*/  FADD R19, R17, R2 ;  /* 0x0000000211137221 */ /* 0x004fe20000000000 */
[----:B------:R-:W-:Y:S01]  /*1180*/  FFMA R2, R21, R16, R18 ;  /* 0x0000001015027223 */ /* 0x000fe20000000012 */
[----:B------:R-:W-:Y:S02]  /*1190*/  IMAD.MOV.U32 R18, RZ, RZ, 0x4 ;  /* 0x00000004ff127424 */ /* 0x000fe400078e00ff */
[----:B------:R-:W-:Y:S01]  /*11a0*/  FFMA R24, R16, R24, R19 ;  /* 0x0000001810187223 */ /* 0x000fe20000000013 */
[C---:B------:R-:W-:Y:S01]  /*11b0*/  IMAD.WIDE.U32 R16, R15.reuse, R8, c[0x0][0x170] ;  /* 0x00005c000f107625 */ /* 0x040fe200078e0008 */
[----:B------:R0:W-:Y:S03]  /*11c0*/  @P3 STS [R9.X4], R2 ;  /* 0x0000000209003388 */ /* 0x0001e60000004800 */
[----:B------:R-:W-:Y:S01]  /*11d0*/  IMAD.MOV.U32 R26, RZ, RZ, RZ ;  /* 0x000000ffff1a7224 */ /* 0x000fe200078e00ff */
[----:B------:R-:W-:Y:S01]  /*11e0*/  @P3 STS [R9.X4+0x80], R24 ;  /* 0x0000801809003388 */ /* 0x000fe20000004800 */
[----:B------:R-:W-:-:S03]  /*11f0*/  IMAD.WIDE.U32 R18, R15, R18, c[0x0][0x168] ;  /* 0x00005a000f127625 */ /* 0x000fc600078e0012 */
[----:B------:R-:W-:Y:S06]  /*1200*/  BAR.SYNC.DEFER_BLOCKING 0x0 ;  /* 0x0000000000007b1d */ /* 0x000fec0000010000 */
[----:B------:R-:W2:Y:S04]  /*1210*/  LDG.E.EL R27, [R16.64+0x1800] ;  /* 0x00180004101b7981 */ /* 0x000ea8000c2e1900 */
[----:B------:R-:W3:Y:S04]  /*1220*/  @!P2 LDG.E.EF R26, [R10.64] ;  /* 0x000000040a1aa981 */ /* 0x000ee8000c0e1900 */
[----:B------:R-:W4:Y:S04]  /*1230*/  LDG.E.EL.64 R20, [R18.64+0x3000] ;  /* 0x0030000412147981 */ /* 0x000f28000c2e1b00 */
[----:B------:R-:W5:Y:S04]  /*1240*/  LDG.E.EL R28, [R16.64] ;  /* 0x00000004101c7981 */ /* 0x000f68000c2e1900 */
[----:B-1----:R-:W5:Y:S04]  /*1250*/  LDG.E.EL.64 R22, [R18.64] ;  /* 0x0000000412167981 */ /* 0x002f68000c2e1b00 */
[----:B------:R-:W1:Y:S04]  /*1260*/  LDS R25, [0x80] ;  /* 0x00008000ff197984 */ /* 0x000e680000000800 */
[----:B------:R-:W2:Y:S01]  /*1270*/  LDS R15, [RZ] ;  /* 0x00000000ff0f7984 */ /* 0x000ea20000000800 */
[----:B0-----:R-:W-:Y:S01]  /*1280*/  IMAD.MOV.U32 R2, RZ, RZ, 0x39aaaaab ;  /* 0x39aaaaabff027424 */ /* 0x001fe200078e00ff */
[----:B------:R-:W-:-:S04]  /*1290*/  ISETP.GE.U32.AND P1, PT, R14, 0xc00, PT ;  /* 0x00000c000e00780c */ /* 0x000fc80003f26070 */
[----:B------:R-:W-:Y:S01]  /*12a0*/  ISETP.GE.U32.AND.EX P1, PT, RZ, RZ, PT, P1 ;  /* 0x000000ffff00720c */ /* 0x000fe20003f26110 */
[----:B-1----:R-:W-:-:S06]  /*12b0*/  FFMA R2, R25, R2, 9.9999999747524270788e-07 ;  /* 0x358637bd19027423 */ /* 0x002fcc0000000002 */
[----:B------:R-:W0:Y:S01]  /*12c0*/  MUFU.RSQ R2, R2 ;  /* 0x0000000200027308 */ /* 0x000e220000001400 */
[C---:B--2---:R-:W-:Y:S01]  /*12d0*/  IMAD.U32 R25, R27.reuse, 0x10000, RZ ;  /* 0x000100001b197824 */ /* 0x044fe200078e00ff */
[----:B------:R-:W-:Y:S02]  /*12e0*/  PRMT R27, R27, 0x7632, R27 ;  /* 0x000076321b1b7816 */ /* 0x000fe4000000001b */
[C---:B---3--:R-:W-:Y:S01]  /*12f0*/  PRMT R10, R26.reuse, 0x7632, R10 ;  /* 0x000076321a0a7816 */ /* 0x048fe2000000000a */
[----:B------:R-:W-:Y:S01]  /*1300*/  IMAD.U32 R26, R26, 0x10000, RZ ;  /* 0x000100001a1a7824 */ /* 0x000fe200078e00ff */
[----:B----4-:R-:W-:Y:S01]  /*1310*/  FADD R29, R20, R25 ;  /* 0x00000019141d7221 */ /* 0x010fe20000000000 */
[----:B------:R-:W-:Y:S01]  /*1320*/  IMAD.U32 R20, R27, 0x10000, RZ ;  /* 0x000100001b147824 */ /* 0x000fe200078e00ff */
[----:B-----5:R-:W-:Y:S01]  /*1330*/  PRMT R11, R28, 0x7632, R11 ;  /* 0x000076321c0b7816 */ /* 0x020fe2000000000b */
[----:B------:R-:W-:Y:S02]  /*1340*/  IMAD.U32 R10, R10, 0x10000, RZ ;  /* 0x000100000a0a7824 */ /* 0x000fe400078e00ff */
[----:B------:R-:W-:Y:S01]  /*1350*/  FADD R20, R21, R20 ;  /* 0x0000001415147221 */ /* 0x000fe20000000000 */
[----:B------:R-:W-:Y:S01]  /*1360*/  IMAD.U32 R25, R28, 0x10000, RZ ;  /* 0x000100001c197824 */ /* 0x000fe200078e00ff */
[----:B------:R-:W-:Y:S01]  /*1370*/  FADD R21, -R15, R26 ;  /* 0x0000001a0f157221 */ /* 0x000fe20000000100 */
[----:B------:R-:W-:Y:S01]  /*1380*/  IMAD.U32 R24, R11, 0x10000, RZ ;  /* 0x000100000b187824 */ /* 0x000fe200078e00ff */
[----:B------:R-:W-:Y:S01]  /*1390*/  FADD R11, -R15, R10 ;  /* 0x0000000a0f0b7221 */ /* 0x000fe20000000100 */
[----:B------:R-:W-:Y:S01]  /*13a0*/  FADD R22, R22, R25 ;  /* 0x0000001916167221 */ /* 0x000fe20000000000 */
[----:B------:R-:W-:Y:S01]  /*13b0*/  FADD R10, R29, 1 ;  /* 0x3f8000001d0a7421 */ /* 0x000fe20000000000 */
[----:B------:R-:W-:Y:S01]  /*13c0*/  FADD R24, R23, R24 ;  /* 0x0000001817187221 */ /* 0x000fe20000000000 */
[----:B0-----:R-:W-:Y:S01]  /*13d0*/  FMUL R21, R2, R21 ;  /* 0x0000001502157220 */ /* 0x001fe20000400000 */
[----:B------:R-:W-:Y:S01]  /*13e0*/  FADD R20, R20, 1 ;  /* 0x3f80000014147421 */ /* 0x000fe20000000000 */
[----:B------:R-:W-:-:S02]  /*13f0*/  FMUL R11, R2, R11 ;  /* 0x0000000b020b7220 */ /* 0x000fc40000400000 */
[----:B------:R-:W-:Y:S02]  /*1400*/  FFMA R14, R21, R10, R22 ;  /* 0x0000000a150e7223 */ /* 0x000fe40000000016 */
[----:B------:R-:W-:Y:S01]  /*1410*/  FFMA R25, R11, R20, R24 ;  /* 0x000000140b197223 */ /* 0x000fe20000000018 */
[----:B------:R-:W-:Y:S01]  /*1420*/  IMAD.WIDE R10, R6, R8, c[0x0][0x178] ;  /* 0x00005e00060a7625 */ /* 0x000fe200078e0208 */
[----:B------:R-:W-:-:S03]  /*1430*/  CS2R R26, SRZ ;  /* 0x00000000001a7805 */ /* 0x000fc6000001ff00 */
[----:B------:R-:W-:Y:S01]  /*1440*/  F2FP.BF16.PACK_AB R29, R25, R14 ;  /* 0x0000000e191d723e */ /* 0x000fe200000010ff */
[----:B------:R-:W-:Y:S01]  /*1450*/  IMAD.MOV.U32 R24, RZ, RZ, RZ ;  /* 0x000000ffff187224 */ /* 0x000fe200078e00ff */
[----:B------:R-:W-:-:S03]  /*1460*/  CS2R R22, SRZ ;  /* 0x0000000000167805 */ /* 0x000fc6000001ff00 */
[----:B------:R0:W-:Y:S01]  /*1470*/  @!P2 STG.E [R10.64], R29 ;  /* 0x0000001d0a00a986 */ /* 0x0001e2000c101904 */
[----:B------:R-:W-:-:S03]  /*1480*/  CS2R R20, SRZ ;  /* 0x0000000000147805 */ /* 0x000fc6000001ff00 */
[----:B------:R-:W2:Y:S04]  /*1490*/  @P0 LDG.E.EF R24, [R4.64] ;  /* 0x0000000404180981 */ /* 0x000ea8000c0e1900 */
[----:B------:R-:W3:Y:S04]  /*14a0*/  @!P1 LDG.E.EL R26, [R16.64+0x2800] ;  /* 0x00280004101a9981 */ /* 0x000ee8000c2e1900 */
[----:B------:R-:W4:Y:S04]  /*14b0*/  @!P1 LDG.E.EL R27, [R16.64+0x1000] ;  /* 0x00100004101b9981 */ /* 0x000f28000c2e1900 */
[----:B------:R-:W5:Y:S04]  /*14c0*/  @!P1 LDG.E.EL.64 R22, [R18.64+0x5000] ;  /* 0x0050000412169981 */ /* 0x000f68000c2e1b00 */
[----:B------:R-:W5:Y:S01]  /*14d0*/  @!P1 LDG.E.EL.64 R20, [R18.64+0x2000] ;  /* 0x0020000412149981 */ /* 0x000f62000c2e1b00 */
[C---:B--2---:R-:W-:Y:S01]  /*14e0*/  PRMT R28, R24.reuse, 0x7632, R28 ;  /* 0x00007632181c7816 */ /* 0x044fe2000000001c */
[----:B------:R-:W-:-:S02]  /*14f0*/  IMAD.U32 R24, R24, 0x10000, RZ ;  /* 0x0001000018187824 */ /* 0x000fc400078e00ff */
[C---:B---3--:R-:W-:Y:S01]  /*1500*/  IMAD.U32 R5, R26.reuse, 0x10000, RZ ;  /* 0x000100001a057824 */ /* 0x048fe200078e00ff */
[----:B------:R-:W-:Y:S01]  /*1510*/  PRMT R26, R26, 0x7632, R26 ;  /* 0x000076321a1a7816 */ /* 0x000fe2000000001a */
[----:B------:R-:W-:Y:S01]  /*1520*/  IMAD.U32 R28, R28, 0x10000, RZ ;  /* 0x000100001c1c7824 */ /* 0x000fe200078e00ff */
[----:B0-----:R-:W-:Y:S01]  /*1530*/  FADD R29, -R15, R24 ;  /* 0x000000180f1d7221 */ /* 0x001fe20000000100 */
[C---:B----4-:R-:W-:Y:S01]  /*1540*/  IMAD.U32 R17, R27.reuse, 0x10000, RZ ;  /* 0x000100001b117824 */ /* 0x050fe200078e00ff */
[----:B------:R-:W-:Y:S01]  /*1550*/  PRMT R27, R27, 0x7632, R27 ;  /* 0x000076321b1b7816 */ /* 0x000fe2000000001b */
[----:B------:R-:W-:Y:S01]  /*1560*/  IMAD.U32 R26, R26, 0x10000, RZ ;  /* 0x000100001a1a7824 */ /* 0x000fe200078e00ff */
[----:B-----5:R-:W-:Y:S01]  /*1570*/  FADD R5, R5, R22 ;  /* 0x0000001605057221 */ /* 0x020fe20000000000 */
[----:B------:R-:W-:Y:S01]  /*1580*/  FADD R15, -R15, R28 ;  /* 0x0000001c0f0f7221 */ /* 0x000fe20000000100 */
[----:B------:R-:W-:Y:S01]  /*1590*/  FMUL R29, R2, R29 ;  /* 0x0000001d021d7220 */ /* 0x000fe20000400000 */
[----:B------:R-:W-:Y:S01]  /*15a0*/  IMAD.U32 R4, R27, 0x10000, RZ ;  /* 0x000100001b047824 */ /* 0x000fe200078e00ff */
[----:B------:R-:W-:Y:S01]  /*15b0*/  FADD R20, R17, R20 ;  /* 0x0000001411147221 */ /* 0x000fe20000000000 */
[----:B------:R-:W-:Y:S01]  /*15c0*/  FADD R16, R5, 1 ;  /* 0x3f80000005107421 */ /* 0x000fe20000000000 */
[----:B------:R-:W-:Y:S01]  /*15d0*/  FADD R23, R26, R23 ;  /* 0x000000171a177221 */ /* 0x000fe20000000000 */
[----:B------:R-:W-:Y:S01]  /*15e0*/  FMUL R15, R2, R15 ;  /* 0x0000000f020f7220 */ /* 0x000fe20000400000 */
[----:B------:R-:W-:Y:S01]  /*15f0*/  FADD R4, R4, R21 ;  /* 0x0000001504047221 */ /* 0x000fe20000000000 */
[----:B------:R-:W-:Y:S01]  /*1600*/  FFMA R16, R29, R16, R20 ;  /* 0x000000101d107223 */ /* 0x000fe20000000014 */
[----:B------:R-:W-:Y:S01]  /*1610*/  FSEL R17, R14, +INF , !P2 ;  /* 0x7f8000000e117808 */ /* 0x000fe20005000000 */
[----:B------:R-:W-:-:S03]  /*1620*/  FADD R2, R23, 1 ;  /* 0x3f80000017027421 */ /* 0x000fc60000000000 */
[----:B------:R-:W-:Y:S01]  /*1630*/  FSETP.GEU.AND P1, PT, R17, R16, PT ;  /* 0x000000101100720b */ /* 0x000fe20003f2e000 */
[----:B------:R-:W-:Y:S01]  /*1640*/  FFMA R15, R15, R2, R4 ;  /* 0x000000020f0f7223 */ /* 0x000fe20000000004 */
[----:B------:R-:W-:Y:S02]  /*1650*/  FSEL R2, R25, +INF , !P2 ;  /* 0x7f80000019027808 */ /* 0x000fe40005000000 */
[C---:B------:R-:W-:Y:S02]  /*1660*/  FSETP.NAN.AND P6, PT, R17.reuse, R17, PT ;  /* 0x000000111100720b */ /* 0x040fe40003fc8000 */
[C---:B------:R-:W-:Y:S02]  /*1670*/  FSEL R4, R17.reuse, R16, !P1 ;  /* 0x0000001011047208 */ /* 0x040fe40004800000 */
[----:B------:R-:W-:Y:S02]  /*1680*/  FSETP.GEU.AND P1, PT, R2, R15, PT ;  /* 0x0000000f0200720b */ /* 0x000fe40003f2e000 */
[----:B------:R-:W-:-:S02]  /*1690*/  @P0 FSEL R17, R17, R4, P6 ;  /* 0x0000000411110208 */ /* 0x000fc40003000000 */
[C---:B------:R-:W-:Y:S02]  /*16a0*/  FSETP.NAN.AND P6, PT, R2.reuse, R2, PT ;  /* 0x000000020200720b */ /* 0x040fe40003fc8000 */
[----:B------:R-:W-:-:S04]  /*16b0*/  FSEL R5, R2, R15, !P1 ;  /* 0x0000000f02057208 */ /* 0x000fc80004800000 */
[----:B------:R-:W-:-:S04]  /*16c0*/  @P0 FSEL R2, R2, R5, P6 ;  /* 0x0000000502020208 */ /* 0x000fc80003000000 */
[C---:B------:R-:W-:Y:S02]  /*16d0*/  FSETP.GEU.AND P6, PT, R17.reuse, R2, PT ;  /* 0x000000021100720b */ /* 0x040fe40003fce000 */
[----:B------:R-:W-:-:S11]  /*16e0*/  FSETP.NAN.AND P1, PT, R17, R17, PT ;  /* 0x000000111100720b */ /* 0x000fd60003f28000 */
[----:B------:R-:W-:-:S05]  /*16f0*/  @P6 FSEL R17, R17, R2, P1 ;  /* 0x0000000211116208 */ /* 0x000fca0000800000 */
[----:B------:R-:W0:Y:S01]  /*1700*/  SHFL.BFLY PT, R2, R17, 0x10, 0x1f ;  /* 0x0e001f0011027f89 */ /* 0x000e2200000e0000 */
[C---:B------:R-:W-:Y:S02]  /*1710*/  FSETP.NAN.AND P1, PT, R17.reuse, R17, PT ;  /* 0x000000111100720b */ /* 0x040fe40003f28000 */
[----:B0-----:R-:W-:-:S11]  /*1720*/  FSETP.GEU.AND P6, PT, R17, R2, PT ;  /* 0x000000021100720b */ /* 0x001fd60003fce000 */
[----:B------:R-:W-:-:S05]  /*1730*/  @!P1 FSEL R17, R17, R2, !P6 ;  /* 0x0000000211119208 */ /* 0x000fca0007000000 */
[----:B------:R-:W0:Y:S01]  /*1740*/  SHFL.BFLY PT, R2, R17, 0x8, 0x1f ;  /* 0x0d001f0011027f89 */ /* 0x000e2200000e0000 */
[C---:B------:R-:W-:Y:S02]  /*1750*/  FSETP.NAN.AND P1, PT, R17.reuse, R17, PT ;  /* 0x000000111100720b */ /* 0x040fe40003f28000 */
[----:B0-----:R-:W-:-:S13]  /*1760*/  FSETP.GEU.AND P6, PT, R17, R2, PT ;  /* 0x000000021100720b */ /* 0x001fda0003fce000 */
[----:B------:R-:W-:-:S05]  /*1770*/  @P6 FSEL R17, R17, R2, P1 ;  /* 0x0000000211116208 */ /* 0x000fca0000800000 */
        /* <DEDUP_REMOVED lines=9> */
[----:B------:R-:W-:Y:S01]  /*1810*/  IMAD.WIDE R4, R3, R8, c[0x0][0x178] ;  /* 0x00005e0003047625 */ /* 0x000fe200078e0208 */
[----:B------:R-:W-:-:S05]  /*1820*/  F2FP.BF16.PACK_AB R21, R15, R16 ;  /* 0x000000100f15723e */ /* 0x000fca00000010ff */
[----:B------:R-:W-:Y:S04]  /*1830*/  @P0 STG.E [R4.64], R21 ;  /* 0x0000001504000986 */ /* 0x000fe8000c101904 */
[----:B------:R-:W-:Y:S01]  /*1840*/  BAR.SYNC.DEFER_BLOCKING 0x0 ;  /* 0x0000000000007b1d */ /* 0x000fe20000010000 */
[C---:B------:R-:W-:Y:S02]  /*1850*/  FSETP.NAN.AND P1, PT, R17.reuse, R17, PT ;  /* 0x000000111100720b */ /* 0x040fe40003f28000 */
[----:B0-----:R-:W-:-:S13]  /*1860*/  FSETP.GEU.AND P6, PT, R17, R2, PT ;  /* 0x000000021100720b */ /* 0x001fda0003fce000 */
[----:B------:R-:W-:-:S05]  /*1870*/  @P6 SEL R17, R17, R2, P1 ;  /* 0x0000000211116207 */ /* 0x000fca0000800000 */
[----:B------:R-:W-:Y:S04]  /*1880*/  @!P5 STS [R0], R17 ;  /* 0x000000110000d388 */ /* 0x000fe80000000800 */
[----:B------:R-:W-:Y:S01]  /*1890*/  BAR.SYNC.DEFER_BLOCKING 0x0 ;  /* 0x0000000000007b1d */ /* 0x000fe20000010000 */
[----:B------:R-:W-:-:S05]  /*18a0*/  FSEL R19, R14, -INF , !P2 ;  /* 0xff8000000e137808 */ /* 0x000fca0005000000 */
[----:B------:R-:W0:Y:S01]  /*18b0*/  @!P4 LDS R13, [R9.X4] ;  /* 0x00000000090dc984 */ /* 0x000e220000004800 */
[-C--:B------:R-:W-:Y:S02]  /*18c0*/  FSETP.GT.AND P1, PT, R19, R16.reuse, PT ;  /* 0x000000101300720b */ /* 0x080fe40003f24000 */
[----:B------:R-:W-:Y:S02]  /*18d0*/  FSEL R25, R25, -INF , !P2 ;  /* 0xff80000019197808 */ /* 0x000fe40005000000 */
[C---:B------:R-:W-:Y:S02]  /*18e0*/  FSEL R16, R19.reuse, R16, P1 ;  /* 0x0000001013107208 */ /* 0x040fe40000800000 */
[----:B------:R-:W-:Y:S02]  /*18f0*/  FSETP.NAN.AND P6, PT, R19, R19, PT ;  /* 0x000000131300720b */ /* 0x000fe40003fc8000 */
[----:B------:R-:W-:Y:S02]  /*1900*/  FSETP.GT.AND P1, PT, R25, R15, PT ;  /* 0x0000000f1900720b */ /* 0x000fe40003f24000 */
[----:B------:R-:W-:-:S02]  /*1910*/  @P0 FSEL R19, R19, R16, P6 ;  /* 0x0000001013130208 */ /* 0x000fc40003000000 */
[C---:B------:R-:W-:Y:S02]  /*1920*/  FSEL R2, R25.reuse, R15, P1 ;  /* 0x0000000f19027208 */ /* 0x040fe40000800000 */
[----:B------:R-:W-:-:S04]  /*1930*/  FSETP.NAN.AND P6, PT, R25, R25, PT ;  /* 0x000000191900720b */ /* 0x000fc80003fc8000 */
[----:B------:R-:W-:-:S04]  /*1940*/  @P0 FSEL R25, R25, R2, P6 ;  /* 0x0000000219190208 */ /* 0x000fc80003000000 */
[C---:B------:R-:W-:Y:S01]  /*1950*/  FSETP.GT.AND P1, PT, R19.reuse, R25, PT ;  /* 0x000000191300720b */ /* 0x040fe20003f24000 */
[----:B0-----:R-:W0:Y:S01]  /*1960*/  SHFL.BFLY PT, R2, R13, 0x10, 0x1f ;  /* 0x0e001f000d027f89 */ /* 0x001e2200000e0000 */
[----:B------:R-:W-:-:S11]  /*1970*/  FSETP.NAN.AND P6, PT, R19, R19, PT ;  /* 0x000000131300720b */ /* 0x000fd60003fc8000 */
[----:B------:R-:W-:Y:S02]  /*1980*/  @!P1 FSEL R19, R19, R25, P6 ;  /* 0x0000001913139208 */ /* 0x000fe40003000000 */
[----:B------:R-:W-:-:S03]  /*1990*/  FSETP.NAN.AND P1, PT, R13, R13, PT ;  /* 0x0000000d0d00720b */ /* 0x000fc60003f28000 */
[----:B------:R-:W1:Y:S01]  /*19a0*/  SHFL.BFLY PT, R14, R19, 0x10, 0x1f ;  /* 0x0e001f00130e7f89 */ /* 0x000e6200000e0000 */
[----:B0-----:R-:W-:-:S04]  /*19b0*/  FSETP.GEU.AND P6, PT, R13, R2, PT ;  /* 0x000000020d00720b */ /* 0x001fc80003fce000 */
[----:B------:R-:W-:-:S04]  /*19c0*/  FSEL R2, R13, R2, !P6 ;  /* 0x000000020d027208 */ /* 0x000fc80007000000 */
[----:B------:R-:W-:-:S05]  /*19d0*/  FSEL R2, R13, R2, P1 ;  /* 0x000000020d027208 */ /* 0x000fca0000800000 */
[----:B------:R-:W0:Y:S01]  /*19e0*/  SHFL.BFLY PT, R15, R2, 0x8, 0x1f ;  /* 0x0d001f00020f7f89 */ /* 0x000e2200000e0000 */
[C---:B------:R-:W-:Y:S02]  /*19f0*/  FSETP.NAN.AND P6, PT, R19.reuse, R19, PT ;  /* 0x000000131300720b */ /* 0x040fe40003fc8000 */
[----:B-1----:R-:W-:-:S11]  /*1a00*/  FSETP.GT.AND P1, PT, R19, R14, PT ;  /* 0x0000000e1300720b */ /* 0x002fd60003f24000 */
[----:B------:R-:W-:-:S05]  /*1a10*/  @!P6 FSEL R19, R19, R14, P1 ;  /* 0x0000000e1313e208 */ /* 0x000fca0000800000 */
[----:B------:R-:W1:Y:S01]  /*1a20*/  SHFL.BFLY PT, R14, R19, 0x8, 0x1f ;  /* 0x0d001f00130e7f89 */ /* 0x000e6200000e0000 */
[C---:B0-----:R-:W-:Y:S02]  /*1a30*/  FSETP.GEU.AND P6, PT, R2.reuse, R15, PT ;  /* 0x0000000f0200720b */ /* 0x041fe40003fce000 */
[----:B------:R-:W-:-:S11]  /*1a40*/  FSETP.NAN.AND P1, PT, R2, R2, PT ;  /* 0x000000020200720b */ /* 0x000fd60003f28000 */
[----:B------:R-:W-:-:S05]  /*1a50*/  @P6 FSEL R2, R2, R15, P1 ;  /* 0x0000000f02026208 */ /* 0x000fca0000800000 */
[----:B------:R-:W0:Y:S01]  /*1a60*/  SHFL.BFLY PT, R13, R2, 0x4, 0x1f ;  /* 0x0c801f00020d7f89 */ /* 0x000e2200000e0000 */
[C---:B-1----:R-:W-:Y:S02]  /*1a70*/  FSETP.GT.AND P1, PT, R19.reuse, R14, PT ;  /* 0x0000000e1300720b */ /* 0x042fe40003f24000 */
[----:B------:R-:W-:-:S11]  /*1a80*/  FSETP.NAN.AND P6, PT, R19, R19, PT ;  /* 0x000000131300720b */ /* 0x000fd60003fc8000 */
        /* <DEDUP_REMOVED lines=16> */
[----:B------:R-:W-:Y:S02]  /*1b90*/  @!P1 FSEL R19, R19, R14, P6 ;  /* 0x0000000e13139208 */ /* 0x000fe40003000000 */
[C---:B0-----:R-:W-:Y:S02]  /*1ba0*/  FSETP.GEU.AND P6, PT, R2.reuse, R13, PT ;  /* 0x0000000d0200720b */ /* 0x041fe40003fce000 */
[----:B------:R-:W-:-:S11]  /*1bb0*/  FSETP.NAN.AND P1, PT, R2, R2, PT ;  /* 0x000000020200720b */ /* 0x000fd60003f28000 */
[----:B------:R-:W-:-:S05]  /*1bc0*/  @P6 SEL R2, R2, R13, P1 ;  /* 0x0000000d02026207 */ /* 0x000fca0000800000 */
[----:B------:R-:W-:Y:S04]  /*1bd0*/  @P3 STS [R9.X4], R2 ;  /* 0x0000000209003388 */ /* 0x000fe80000004800 */
[----:B------:R-:W-:Y:S06]  /*1be0*/  BAR.SYNC.DEFER_BLOCKING 0x0 ;  /* 0x0000000000007b1d */ /* 0x000fec0000010000 */
[----:B------:R-:W0:Y:S01]  /*1bf0*/  SHFL.BFLY PT, R14, R19, 0x1, 0x1f ;  /* 0x0c201f00130e7f89 */ /* 0x000e2200000e0000 */
[----:B------:R-:W-:-:S03]  /*1c00*/  FSETP.NAN.AND P6, PT, R19, R19, PT ;  /* 0x000000131300720b */ /* 0x000fc60003fc8000 */
[----:B------:R-:W-:Y:S04]  /*1c10*/  LDS R26, [RZ] ;  /* 0x00000000ff1a7984 */ /* 0x000fe80000000800 */
[----:B------:R-:W-:Y:S01]  /*1c20*/  BAR.SYNC.DEFER_BLOCKING 0x0 ;  /* 0x0000000000007b1d */ /* 0x000fe20000010000 */
[----:B0-----:R-:W-:-:S13]  /*1c30*/  FSETP.GT.AND P1, PT, R19, R14, PT ;  /* 0x0000000e1300720b */ /* 0x001fda0003f24000 */
[----:B------:R-:W-:-:S05]  /*1c40*/  @!P1 SEL R19, R19, R14, P6 ;  /* 0x0000000e13139207 */ /* 0x000fca0003000000 */
[----:B------:R-:W-:Y:S04]  /*1c50*/  @!P5 STS [R0], R19 ;  /* 0x000000130000d388 */ /* 0x000fe80000000800 */
[----:B------:R-:W-:Y:S06]  /*1c60*/  BAR.SYNC.DEFER_BLOCKING 0x0 ;  /* 0x0000000000007b1d */ /* 0x000fec0000010000 */
[----:B------:R-:W0:Y:S04]  /*1c70*/  @!P4 LDS R12, [R9.X4] ;  /* 0x00000000090cc984 */ /* 0x000e280000004800 */
[----:B0-----:R-:W0:Y:S01]  /*1c80*/  SHFL.BFLY PT, R13, R12, 0x10, 0x1f ;  /* 0x0e001f000c0d7f89 */ /* 0x001e2200000e0000 */
[----:B------:R-:W-:-:S02]  /*1c90*/  FSETP.NAN.AND P4, PT, R12, R12, PT ;  /* 0x0000000c0c00720b */ /* 0x000fc40003f88000 */
[----:B0-----:R-:W-:-:S04]  /*1ca0*/  FSETP.GT.AND P1, PT, R12, R13, PT ;  /* 0x0000000d0c00720b */ /* 0x001fc80003f24000 */
[----:B------:R-:W-:-:S04]  /*1cb0*/  FSEL R13, R12, R13, P1 ;  /* 0x0000000d0c0d7208 */ /* 0x000fc80000800000 */
[----:B------:R-:W-:-:S05]  /*1cc0*/  FSEL R2, R12, R13, P4 ;  /* 0x0000000d0c027208 */ /* 0x000fca0002000000 */
[----:B------:R-:W0:Y:S01]  /*1cd0*/  SHFL.BFLY PT, R13, R2, 0x8, 0x1f ;  /* 0x0d001f00020d7f89 */ /* 0x000e2200000e0000 */
[C---:B------:R-:W-:Y:S02]  /*1ce0*/  FSETP.NAN.AND P4, PT, R2.reuse, R2, PT ;  /* 0x000000020200720b */ /* 0x040fe40003f88000 */
[----:B0-----:R-:W-:-:S13]  /*1cf0*/  FSETP.GT.AND P1, PT, R2, R13, PT ;  /* 0x0000000d0200720b */ /* 0x001fda0003f24000 */
[----:B------:R-:W-:-:S05]  /*1d00*/  @!P1 FSEL R2, R2, R13, P4 ;  /* 0x0000000d02029208 */ /* 0x000fca0002000000 */
        /* <DEDUP_REMOVED lines=11> */
[----:B------:R-:W-:-:S05]  /*1dc0*/  @!P1 SEL R2, R2, R13, P4 ;  /* 0x0000000d02029207 */ /* 0x000fca0002000000 */
[----:B------:R-:W-:Y:S04]  /*1dd0*/  @P3 STS [R9.X4], R2 ;  /* 0x0000000209003388 */ /* 0x000fe80000004800 */
[----:B------:R-:W-:Y:S06]  /*1de0*/  BAR.SYNC.DEFER_BLOCKING 0x0 ;  /* 0x0000000000007b1d */ /* 0x000fec0000010000 */
[----:B------:R-:W0:Y:S01]  /*1df0*/  LDS R27, [RZ] ;  /* 0x00000000ff1b7984 */ /* 0x000e220000000800 */
[----:B------:R-:W-:-:S04]  /*1e00*/  LOP3.LUT P1, RZ, R9, 0x3ff, RZ, 0xc0, !PT ;  /* 0x000003ff09ff7812 */ /* 0x000fc8000782c0ff */
[C---:B------:R-:W-:Y:S01]  /*1e10*/  ISETP.LT.AND P1, PT, R7.reuse, 0x1010, !P1 ;  /* 0x000010100700780c */ /* 0x040fe20004f21270 */
[----:B------:R-:W-:-:S04]  /*1e20*/  IMAD.WIDE R12, R7, R8, c[0x0][0x180] ;  /* 0x00006000070c7625 */ /* 0x000fc800078e0208 */
[----:B------:R-:W-:-:S04]  /*1e30*/  IMAD.WIDE R14, R7, R8, c[0x0][0x188] ;  /* 0x00006200070e7625 */ /* 0x000fc800078e0208 */
[----:B------:R-:W-:-:S04]  /*1e40*/  IMAD.WIDE R16, R7, R8, c[0x0][0x190] ;  /* 0x0000640007107625 */ /* 0x000fc800078e0208 */
[----:B------:R-:W-:-:S04]  /*1e50*/  IMAD.WIDE R18, R7, R8, c[0x0][0x198] ;  /* 0x0000660007127625 */ /* 0x000fc800078e0208 */
[----:B------:R-:W-:-:S04]  /*1e60*/  IMAD.WIDE R22, R7, R8, c[0x0][0x1a8] ;  /* 0x00006a0007167625 */ /* 0x000fc800078e0208 */
[----:B------:R-:W-:Y:S01]  /*1e70*/  IMAD.WIDE R24, R7, R8, c[0x0][0x1b0] ;  /* 0x00006c0007187625 */ /* 0x000fe200078e0208 */
[----:B0-----:R-:W-:-:S04]  /*1e80*/  F2FP.BF16.PACK_AB R0, R27, R26 ;  /* 0x0000001a1b00723e */ /* 0x001fc800000010ff */
[C---:B------:R-:W-:Y:S02]  /*1e90*/  PRMT R21, R0.reuse, 0x7632, R21 ;  /* 0x0000763200157816 */ /* 0x040fe40000000015 */
[C---:B------:R-:W-:Y:S01]  /*1ea0*/  PRMT R9, R0.reuse, 0x7610, R9 ;  /* 0x0000761000097816 */ /* 0x040fe20000000009 */
[----:B------:R0:W-:Y:S04]  /*1eb0*/  @P1 STG.E.U16 [R12.64], R0 ;  /* 0x000000000c001986 */ /* 0x0001e8000c101504 */
[----:B------:R1:W-:Y:S04]  /*1ec0*/  @P1 STG.E.U16 [R14.64], R21 ;  /* 0x000000150e001986 */ /* 0x0003e8000c101504 */
[----:B------:R2:W-:Y:S01]  /*1ed0*/  @P1 STG.E.U16 [R16.64], R9 ;  /* 0x0000000910001986 */ /* 0x0005e2000c101504 */
[C---:B0-----:R-:W-:Y:S01]  /*1ee0*/  PRMT R13, R0.reuse, 0x7632, R13 ;  /* 0x00007632000d7816 */ /* 0x041fe2000000000d */
[----:B-1----:R-:W-:Y:S01]  /*1ef0*/  IMAD.WIDE R20, R7, R8, c[0x0][0x1a0] ;  /* 0x0000680007147625 */ /* 0x002fe200078e0208 */
[----:B------:R-:W-:-:S03]  /*1f00*/  PRMT R12, R0, 0x7632, R12 ;  /* 0x00007632000c7816 */ /* 0x000fc6000000000c */
[----:B--2---:R-:W-:Y:S01]  /*1f10*/  IMAD.WIDE R8, R7, R8, c[0x0][0x1b8] ;  /* 0x00006e0007087625 */ /* 0x004fe200078e0208 */
[C---:B------:R-:W-:Y:S01]  /*1f20*/  PRMT R7, R0.reuse, 0x7610, R7 ;  /* 0x0000761000077816 */ /* 0x040fe20000000007 */
[----:B------:R-:W-:Y:S01]  /*1f30*/  @P1 STG.E.U16 [R18.64], R13 ;  /* 0x0000000d12001986 */ /* 0x000fe2000c101504 */
[----:B------:R-:W-:Y:S01]  /*1f40*/  PRMT R15, R0, 0x7632, R15 ;  /* 0x00007632000f7816 */ /* 0x000fe2000000000f */
[----:B------:R-:W-:Y:S02]  /*1f50*/  IMAD.MOV.U32 R2, RZ, RZ, RZ ;  /* 0x000000ffff027224 */ /* 0x000fe400078e00ff */
[----:B------:R0:W-:Y:S04]  /*1f60*/  @P1 STG.E.U16 [R20.64], R7 ;  /* 0x0000000714001986 */ /* 0x0001e8000c101504 */
[----:B------:R-:W-:Y:S04]  /*1f70*/  @P1 STG.E.U16 [R22.64], R12 ;  /* 0x0000000c16001986 */ /* 0x000fe8000c101504 */
[----:B------:R1:W-:Y:S04]  /*1f80*/  @P1 STG.E.U16 [R24.64], R0 ;  /* 0x0000000018001986 */ /* 0x0003e8000c101504 */
[----:B------:R2:W-:Y:S04]  /*1f90*/  @P1 STG.E.U16 [R8.64], R15 ;  /* 0x0000000f08001986 */ /* 0x0005e8000c101504 */
[----:B------:R-:W2:Y:S01]  /*1fa0*/  @!P2 LDG.E.EF R2, [R10.64] ;  /* 0x000000040a02a981 */ /* 0x000ea2000c0e1900 */
[----:B------:R-:W-:-:S04]  /*1fb0*/  FSETP.GE.AND P1, PT, R26, RZ, PT ;  /* 0x000000ff1a00720b */ /* 0x000fc80003f26000 */
[----:B------:R-:W-:-:S05]  /*1fc0*/  FSEL R26, R26, RZ, !P1 ;  /* 0x000000ff1a1a7208 */ /* 0x000fca0004800000 */
[----:B------:R-:W-:Y:S01]  /*1fd0*/  FADD R26, RZ, -R26 ;  /* 0x8000001aff1a7221 */ /* 0x000fe20000000000 */
[----:B------:R-:W-:-:S04]  /*1fe0*/  FSETP.GTU.AND P1, PT, R27, RZ, PT ;  /* 0x000000ff1b00720b */ /* 0x000fc80003f2c000 */
[----:B------:R-:W-:Y:S02]  /*1ff0*/  FSETP.NAN.AND P3, PT, R26, R26, PT ;  /* 0x0000001a1a00720b */ /* 0x000fe40003f68000 */
[----:B------:R-:W-:-:S04]  /*2000*/  FSEL R27, R27, RZ, P1 ;  /* 0x000000ff1b1b7208 */ /* 0x000fc80000800000 */
[----:B------:R-:W-:-:S07]  /*2010*/  FSETP.GT.AND P1, PT, R26, R27, PT ;  /* 0x0000001b1a00720b */ /* 0x000fce0003f24000 */
[----:B------:R-:W-:-:S05]  /*2020*/  @!P3 FSEL R26, R26, R27, P1 ;  /* 0x0000001b1a1ab208 */ /* 0x000fca0000800000 */
[----:B------:R-:W-:-:S05]  /*2030*/  FMUL R26, R26, 0.0078740157186985015869 ;  /* 0x3c0102041a1a7820 */ /* 0x000fca0000400000 */
[C---:B------:R-:W-:Y:S02]  /*2040*/  FSETP.GT.AND P1, PT, R26.reuse, 9.9999997473787516356e-06, PT ;  /* 0x3727c5ac1a00780b */ /* 0x040fe40003f24000 */
[----:B------:R-:W-:-:S11]  /*2050*/  FSETP.NAN.AND P3, PT, R26, R26, PT ;  /* 0x0000001a1a00720b */ /* 0x000fd60003f68000 */
[----:B------:R-:W-:-:S04]  /*2060*/  @!P1 FSEL R26, R26, 9.9999997473787516356e-06, P3 ;  /* 0x3727c5ac1a1a9808 */ /* 0x000fc80001800000 */
[C---:B------:R-:W-:Y:S02]  /*2070*/  FSETP.GT.AND P1, PT, |R26|.reuse, 8.50705917302346158658e+37, PT ;  /* 0x7e8000001a00780b */ /* 0x040fe40003f24200 */
[----:B------:R-:W-:-:S11]  /*2080*/  FSETP.GEU.AND P3, PT, |R26|, 1.175494350822287508e-38, PT ;  /* 0x008000001a00780b */ /* 0x000fd60003f6e200 */
[----:B------:R-:W-:-:S04]  /*2090*/  @P1 FMUL R26, R26, 0.25 ;  /* 0x3e8000001a1a1820 */ /* 0x000fc80000400000 */
[----:B------:R-:W-:Y:S01]  /*20a0*/  @!P3 FMUL R26, R26, 16777216 ;  /* 0x4b8000001a1ab820 */ /* 0x000fe20000400000 */
[----:B0-----:R-:W-:-:S05]  /*20b0*/  IMAD.MOV.U32 R7, RZ, RZ, 0x3e800000 ;  /* 0x3e800000ff077424 */ /* 0x001fca00078e00ff */
[----:B------:R-:W1:Y:S01]  /*20c0*/  MUFU.RCP R26, R26 ;  /* 0x0000001a001a7308 */ /* 0x000e620000001000 */
[----:B------:R-:W-:-:S05]  /*20d0*/  FSEL R7, R7, 1, P1 ;  /* 0x3f80000007077808 */ /* 0x000fca0000800000 */
[----:B------:R-:W-:-:S04]  /*20e0*/  @!P3 FMUL R7, R7, 16777216 ;  /* 0x4b8000000707b820 */ /* 0x000fc80000400000 */
[----:B-1----:R-:W-:Y:S01]  /*20f0*/  FMUL R0, R26, R7 ;  /* 0x000000071a007220 */ /* 0x002fe20000400000 */
[C---:B--2---:R-:W-:Y:S01]  /*2100*/  IMAD.U32 R9, R2.reuse, 0x10000, RZ ;  /* 0x0001000002097824 */ /* 0x044fe200078e00ff */
[----:B------:R-:W-:-:S03]  /*2110*/  PRMT R2, R2, 0x7632, R2 ;  /* 0x0000763202027816 */ /* 0x000fc60000000002 */
[----:B------:R-:W-:Y:S02]  /*2120*/  FMUL R9, R0, R9 ;  /* 0x0000000900097220 */ /* 0x000fe40000400000 */
[----:B------:R-:W-:Y:S02]  /*2130*/  IMAD.U32 R7, R2, 0x10000, RZ ;  /* 0x0001000002077824 */ /* 0x000fe400078e00ff */
[----:B------:R-:W0:Y:S02]  /*2140*/  FRND R2, R9 ;  /* 0x0000000900027307 */ /* 0x000e240000201000 */
[----:B------:R-:W-:-:S06]  /*2150*/  FMUL R7, R0, R7 ;  /* 0x0000000700077220 */ /* 0x000fcc0000400000 */
[----:B------:R-:W1:Y:S01]  /*2160*/  FRND R12, R7 ;  /* 0x00000007000c7307 */ /* 0x000e620000201000 */
[C---:B0-----:R-:W-:Y:S02]  /*2170*/  FSETP.GT.AND P3, PT, R2.reuse, -127, PT ;  /* 0xc2fe00000200780b */ /* 0x041fe40003f64000 */
[----:B------:R-:W-:Y:S02]  /*2180*/  FSETP.NAN.AND P4, PT, R2, R2, PT ;  /* 0x000000020200720b */ /* 0x000fe40003f88000 */
[----:B-1----:R-:W-:-:S09]  /*2190*/  FSETP.GT.AND P1, PT, R12, -127, PT ;  /* 0xc2fe00000c00780b */ /* 0x002fd20003f24000 */
[----:B------:R-:W-:Y:S02]  /*21a0*/  @!P3 FSEL R2, R2, -127, P4 ;  /* 0xc2fe00000202b808 */ /* 0x000fe40002000000 */
[----:B------:R-:W-:Y:S02]  /*21b0*/  FSETP.NAN.AND P3, PT, R12, R12, PT ;  /* 0x0000000c0c00720b */ /* 0x000fe40003f68000 */
[----:B------:R-:W0:Y:S01]  /*21c0*/  F2I.S16.TRUNC.NTZ R10, R2 ;  /* 0x00000002000a7305 */ /* 0x000e22000020e900 */
[----:B------:R-:W-:Y:S02]  /*21d0*/  FSETP.GEU.AND P5, PT, R2, 127, PT ;  /* 0x42fe00000200780b */ /* 0x000fe40003fae000 */
[----:B------:R-:W-:-:S05]  /*21e0*/  @!P1 FSEL R12, R12, -127, P3 ;  /* 0xc2fe00000c0c9808 */ /* 0x000fca0001800000 */
[----:B------:R-:W1:Y:S01]  /*21f0*/  F2I.S16.TRUNC.NTZ R11, R12 ;  /* 0x0000000c000b7305 */ /* 0x000e62000020e900 */
[----:B------:R-:W-:Y:S02]  /*2200*/  FSETP.GEU.AND P4, PT, R12, 127, PT ;  /* 0x42fe00000c00780b */ /* 0x000fe40003f8e000 */
[----:B------:R-:W-:Y:S02]  /*2210*/  FSETP.NAN.AND P3, PT, R2, R2, PT ;  /* 0x000000020200720b */ /* 0x000fe40003f68000 */
[----:B------:R-:W-:Y:S02]  /*2220*/  FSETP.NAN.AND P1, PT, R12, R12, PT ;  /* 0x0000000c0c00720b */ /* 0x000fe40003f28000 */
[----:B0-----:R-:W-:Y:S02]  /*2230*/  @P5 SEL R10, R10, 0x7f, P3 ;  /* 0x0000007f0a0a5807 */ /* 0x001fe40001800000 */
[----:B------:R-:W-:Y:S02]  /*2240*/  SHF.R.S32.HI R7, RZ, 0x1f, R6 ;  /* 0x0000001fff077819 */ /* 0x000fe40000011406 */
[----:B------:R-:W-:-:S02]  /*2250*/  IADD3 R8, P3, R6, c[0x0][0x1c0], RZ ;  /* 0x0000700006087a10 */ /* 0x000fc40007f7e0ff */
[----:B------:R-:W-:Y:S02]  /*2260*/  LOP3.LUT R2, R10, 0xff, RZ, 0xc0, !PT ;  /* 0x000000ff0a027812 */ /* 0x000fe400078ec0ff */
[----:B-1----:R-:W-:Y:S02]  /*2270*/  @P4 SEL R11, R11, 0x7f, P1 ;  /* 0x0000007f0b0b4807 */ /* 0x002fe40000800000 */
[C---:B------:R-:W-:Y:S02]  /*2280*/  IADD3 R10, P1, R6.reuse, c[0x0][0x1c8], RZ ;  /* 0x00007200060a7a10 */ /* 0x040fe40007f3e0ff */
[----:B------:R-:W-:Y:S02]  /*2290*/  IADD3.X R9, R7, c[0x0][0x1c4], RZ, P3, !PT ;  /* 0x0000710007097a10 */ /* 0x000fe40001ffe4ff */
[C---:B------:R-:W-:Y:S01]  /*22a0*/  IADD3 R12, P3, R6.reuse, c[0x0][0x1d0], RZ ;  /* 0x00007400060c7a10 */ /* 0x040fe20007f7e0ff */
[----:B------:R-:W-:Y:S01]  /*22b0*/  IMAD R19, R11, 0x100, R2 ;  /* 0x000001000b137824 */ /* 0x000fe200078e0202 */
[----:B------:R-:W-:-:S02]  /*22c0*/  IADD3 R6, P4, R6, c[0x0][0x1d8], RZ ;  /* 0x0000760006067a10 */ /* 0x000fc40007f9e0ff */
[C---:B------:R-:W-:Y:S01]  /*22d0*/  IADD3.X R11, R7.reuse, c[0x0][0x1cc], RZ, P1, !PT ;  /* 0x00007300070b7a10 */ /* 0x040fe20000ffe4ff */
[----:B------:R-:W-:Y:S01]  /*22e0*/  IMAD.MOV.U32 R2, RZ, RZ, RZ ;  /* 0x000000ffff027224 */ /* 0x000fe200078e00ff */
[C---:B------:R-:W-:Y:S02]  /*22f0*/  IADD3.X R13, R7.reuse, c[0x0][0x1d4], RZ, P3, !PT ;  /* 0x00007500070d7a10 */ /* 0x040fe40001ffe4ff */
[----:B------:R-:W-:Y:S01]  /*2300*/  IADD3.X R7, R7, c[0x0][0x1dc], RZ, P4, !PT ;  /* 0x0000770007077a10 */ /* 0x000fe200027fe4ff */
[----:B------:R0:W-:Y:S04]  /*2310*/  @!P2 STG.E.U16 [R8.64], R19 ;  /* 0x000000130800a986 */ /* 0x0001e8000c101504 */
[----:B------:R-:W-:Y:S04]  /*2320*/  @!P2 STG.E.U16 [R10.64], R19 ;  /* 0x000000130a00a986 */ /* 0x000fe8000c101504 */
[----:B------:R-:W-:Y:S04]  /*2330*/  @!P2 STG.E.U16 [R12.64], R19 ;  /* 0x000000130c00a986 */ /* 0x000fe8000c101504 */
[----:B------:R1:W-:Y:S04]  /*2340*/  @!P2 STG.E.U16 [R6.64], R19 ;  /* 0x000000130600a986 */ /* 0x0003e8000c101504 */
[----:B------:R-:W2:Y:S01]  /*2350*/  @P0 LDG.E.EF R2, [R4.64] ;  /* 0x0000000404020981 */ /* 0x000ea2000c0e1900 */
[----:B0-----:R-:W-:-:S02]  /*2360*/  SHF.R.S32.HI R9, RZ, 0x1f, R3 ;  /* 0x0000001fff097819 */ /* 0x001fc40000011403 */
[C---:B--2---:R-:W-:Y:S01]  /*2370*/  PRMT R14, R2.reuse, 0x7632, R14 ;  /* 0x00007632020e7816 */ /* 0x044fe2000000000e */
[----:B------:R-:W-:-:S04]  /*2380*/  IMAD.U32 R15, R2, 0x10000, RZ ;  /* 0x00010000020f7824 */ /* 0x000fc800078e00ff */
[----:B------:R-:W-:Y:S01]  /*2390*/  FMUL R15, R0, R15 ;  /* 0x0000000f000f7220 */ /* 0x000fe20000400000 */
[----:B------:R-:W-:-:S03]  /*23a0*/  IMAD.U32 R17, R14, 0x10000, RZ ;  /* 0x000100000e117824 */ /* 0x000fc600078e00ff */
[----:B------:R-:W0:Y:S01]  /*23b0*/  FRND R2, R15 ;  /* 0x0000000f00027307 */ /* 0x000e220000201000 */
[----:B------:R-:W-:-:S07]  /*23c0*/  FMUL R17, R0, R17 ;  /* 0x0000001100117220 */ /* 0x000fce0000400000 */
[----:B------:R-:W2:Y:S01]  /*23d0*/  FRND R0, R17 ;  /* 0x0000001100007307 */ /* 0x000ea20000201000 */
[C---:B0-----:R-:W-:Y:S02]  /*23e0*/  FSETP.GT.AND P2, PT, R2.reuse, -127, PT ;  /* 0xc2fe00000200780b */ /* 0x041fe40003f44000 */
[----:B------:R-:W-:Y:S02]  /*23f0*/  FSETP.NAN.AND P3, PT, R2, R2, PT ;  /* 0x000000020200720b */ /* 0x000fe40003f68000 */
[----:B--2---:R-:W-:-:S09]  /*2400*/  FSETP.GT.AND P1, PT, R0, -127, PT ;  /* 0xc2fe00000000780b */ /* 0x004fd20003f24000 */
[----:B------:R-:W-:Y:S02]  /*2410*/  @!P2 FSEL R2, R2, -127, P3 ;  /* 0xc2fe00000202a808 */ /* 0x000fe40001800000 */
[----:B------:R-:W-:Y:S02]  /*2420*/  FSETP.NAN.AND P2, PT, R0, R0, PT ;  /* 0x000000000000720b */ /* 0x000fe40003f48000 */
[----:B------:R-:W0:Y:S01]  /*2430*/  F2I.S16.TRUNC.NTZ R5, R2 ;  /* 0x0000000200057305 */ /* 0x000e22000020e900 */
[----:B------:R-:W-:Y:S02]  /*2440*/  FSETP.GEU.AND P4, PT, R2, 127, PT ;  /* 0x42fe00000200780b */ /* 0x000fe40003f8e000 */
[----:B------:R-:W-:-:S05]  /*2450*/  @!P1 FSEL R0, R0, -127, P2 ;  /* 0xc2fe000000009808 */ /* 0x000fca0001000000 */
[----:B-1----:R-:W1:Y:S01]  /*2460*/  F2I.S16.TRUNC.NTZ R7, R0 ;  /* 0x0000000000077305 */ /* 0x002e62000020e900 */
[----:B------:R-:W-:Y:S02]  /*2470*/  FSETP.GEU.AND P3, PT, R0, 127, PT ;  /* 0x42fe00000000780b */ /* 0x000fe40003f6e000 */
[----:B------:R-:W-:Y:S02]  /*2480*/  FSETP.NAN.AND P2, PT, R2, R2, PT ;  /* 0x000000020200720b */ /* 0x000fe40003f48000 */
[----:B------:R-:W-:Y:S02]  /*2490*/  FSETP.NAN.AND P1, PT, R0, R0, PT ;  /* 0x000000000000720b */ /* 0x000fe40003f28000 */
[----:B0-----:R-:W-:Y:S02]  /*24a0*/  @P4 SEL R5, R5, 0x7f, P2 ;  /* 0x0000007f05054807 */ /* 0x001fe40001000000 */
[----:B------:R-:W-:Y:S02]  /*24b0*/  IADD3 R4, P2, R3, c[0x0][0x1c0], RZ ;  /* 0x0000700003047a10 */ /* 0x000fe40007f5e0ff */
[----:B------:R-:W-:-:S03]  /*24c0*/  LOP3.LUT R8, R5, 0xff, RZ, 0xc0, !PT ;  /* 0x000000ff05087812 */ /* 0x000fc600078ec0ff */
[----:B-1----:R-:W-:Y:S02]  /*24d0*/  @P3 SEL R7, R7, 0x7f, P1 ;  /* 0x0000007f07073807 */ /* 0x002fe40000800000 */
[C---:B------:R-:W-:Y:S02]  /*24e0*/  IADD3 R2, P1, R3.reuse, c[0x0][0x1c8], RZ ;  /* 0x0000720003027a10 */ /* 0x040fe40007f3e0ff */
[----:B------:R-:W-:Y:S01]  /*24f0*/  IADD3 R6, P3, R3, c[0x0][0x1d0], RZ ;  /* 0x0000740003067a10 */ /* 0x000fe20007f7e0ff */
[----:B------:R-:W-:Y:S01]  /*2500*/  IMAD R11, R7, 0x100, R8 ;  /* 0x00000100070b7824 */ /* 0x000fe200078e0208 */
[----:B------:R-:W-:Y:S02]  /*2510*/  IADD3.X R5, R9, c[0x0][0x1c4], RZ, P2, !PT ;  /* 0x0000710009057a10 */ /* 0x000fe400017fe4ff */
[----:B------:R-:W-:Y:S02]  /*2520*/  IADD3 R8, P2, R3, c[0x0][0x1d8], RZ ;  /* 0x0000760003087a10 */ /* 0x000fe40007f5e0ff */
[----:B------:R-:W-:-:S02]  /*2530*/  IADD3.X R3, R9, c[0x0][0x1cc], RZ, P1, !PT ;  /* 0x0000730009037a10 */ /* 0x000fc40000ffe4ff */
[C---:B------:R-:W-:Y:S01]  /*2540*/  IADD3.X R7, R9.reuse, c[0x0][0x1d4], RZ, P3, !PT ;  /* 0x0000750009077a10 */ /* 0x040fe20001ffe4ff */
[----:B------:R0:W-:Y:S04]  /*2550*/  @P0 STG.E.U16 [R4.64], R11 ;  /* 0x0000000b04000986 */ /* 0x0001e8000c101504 */
[----:B------:R0:W-:Y:S01]  /*2560*/  @P0 STG.E.U16 [R2.64], R11 ;  /* 0x0000000b02000986 */ /* 0x0001e2000c101504 */
[----:B------:R-:W-:-:S03]  /*2570*/  IADD3.X R9, R9, c[0x0][0x1dc], RZ, P2, !PT ;  /* 0x0000770009097a10 */ /* 0x000fc600017fe4ff */
[----:B------:R0:W-:Y:S01]  /*2580*/  @P0 STG.E.U16 [R6.64], R11 ;  /* 0x0000000b06000986 */ /* 0x0001e2000c101504 */
[----:B------:R-:W-:Y:S05]  /*2590*/  @!P0 EXIT ;  /* 0x000000000000894d */ /* 0x000fea0003800000 */
[----:B------:R-:W-:Y:S01]  /*25a0*/  STG.E.U16 [R8.64], R11 ;  /* 0x0000000b08007986 */ /* 0x000fe2000c101504 */
[----:B------:R-:W-:Y:S05]  /*25b0*/  EXIT ;  /* 0x000000000000794d */ /* 0x000fea0003800000 */
.L_x_0:
[----:B------:R-:W-:-:S00]  /*25c0*/  BRA `(.L_x_0) ;  /* 0xfffffff000007947 */ /* 0x000fc0000383ffff */
[----:B------:R-:W-:-:S00]  /*25d0*/  NOP ;  /* 0x0000000000007918 */ /* 0x000fc00000000000 */
        /* <DEDUP_REMOVED lines=10> */
.L_x_1:


//--------------------- .nv.global.init           --------------------------
	.section	.nv.global.init,"aw",@progbits
.nv.global.init:
	.type		_$_str,@object
	.size		_$_str,(.L_0 - _$_str)
_$_str:
        /*0000*/ 	.byte	0x5f, 0x5f, 0x43, 0x55, 0x44, 0x41, 0x5f, 0x46, 0x54, 0x5a, 0x00
.L_0:


//--------------------- .nv.shared.triton_red_fused__to_copy_add_amax_amin_clamp_mul_native_layer_norm_reciprocal_1 --------------------------
	.section	.nv.shared.triton_red_fused__to_copy_add_amax_amin_clamp_mul_native_layer_norm_reciprocal_1,"aw",@nobits
	.sectionflags	@""
	.align	16
